//
// Generated by NVIDIA NVVM Compiler
//
// Compiler Build ID: CL-36424714
// Cuda compilation tools, release 13.0, V13.0.88
// Based on NVVM 20.0.0
//

.version 9.0
.target sm_100
.address_size 64

	// .globl	supersmoother_batch_f32
.global .align 4 .b8 __cudart_i2opi_f[24] = {65, 144, 67, 60, 153, 149, 98, 219, 192, 221, 52, 245, 209, 87, 39, 252, 41, 21, 68, 78, 110, 131, 249, 162};

.visible .entry supersmoother_batch_f32(
	.param .u64 .ptr .align 1 supersmoother_batch_f32_param_0,
	.param .u64 .ptr .align 1 supersmoother_batch_f32_param_1,
	.param .u32 supersmoother_batch_f32_param_2,
	.param .u32 supersmoother_batch_f32_param_3,
	.param .u32 supersmoother_batch_f32_param_4,
	.param .u64 .ptr .align 1 supersmoother_batch_f32_param_5
)
{
	.local .align 4 .b8 	__local_depot0[28];
	.reg .b64 	%SP;
	.reg .b64 	%SPL;
	.reg .pred 	%p<33>;
	.reg .b32 	%r<107>;
	.reg .b32 	%f<96>;
	.reg .b64 	%rd<83>;
	.reg .b64 	%fd<3>;

	mov.u64 	%SPL, __local_depot0;
	ld.param.u64 	%rd26, [supersmoother_batch_f32_param_0];
	ld.param.u64 	%rd24, [supersmoother_batch_f32_param_1];
	ld.param.u32 	%r48, [supersmoother_batch_f32_param_2];
	ld.param.u32 	%r50, [supersmoother_batch_f32_param_3];
	ld.param.u32 	%r49, [supersmoother_batch_f32_param_4];
	ld.param.u64 	%rd25, [supersmoother_batch_f32_param_5];
	cvta.to.global.u64 	%rd1, %rd26;
	add.u64 	%rd2, %SPL, 0;
	mov.u32 	%r51, %ctaid.x;
	mov.u32 	%r52, %ntid.x;
	mov.u32 	%r53, %tid.x;
	mad.lo.s32 	%r1, %r51, %r52, %r53;
	setp.ge.s32 	%p1, %r1, %r50;
	@%p1 bra 	$L__BB0_34;
	cvta.to.global.u64 	%rd28, %rd24;
	cvta.to.global.u64 	%rd3, %rd25;
	mul.wide.s32 	%rd29, %r1, 4;
	add.s64 	%rd30, %rd28, %rd29;
	ld.global.nc.u32 	%r2, [%rd30];
	mul.lo.s32 	%r3, %r48, %r1;
	mul.wide.s32 	%rd31, %r3, 4;
	add.s64 	%rd4, %rd3, %rd31;
	setp.lt.s32 	%p2, %r48, 1;
	@%p2 bra 	$L__BB0_14;
	and.b32  	%r4, %r48, 15;
	setp.lt.u32 	%p3, %r48, 16;
	mov.b32 	%r94, 0;
	@%p3 bra 	$L__BB0_5;
	and.b32  	%r94, %r48, 2147483632;
	neg.s32 	%r92, %r94;
	add.s64 	%rd33, %rd31, %rd3;
	add.s64 	%rd76, %rd33, 32;
$L__BB0_4:
	.pragma "nounroll";
	mov.b32 	%r55, 2147483647;
	st.global.u32 	[%rd76+-32], %r55;
	st.global.u32 	[%rd76+-28], %r55;
	st.global.u32 	[%rd76+-24], %r55;
	st.global.u32 	[%rd76+-20], %r55;
	st.global.u32 	[%rd76+-16], %r55;
	st.global.u32 	[%rd76+-12], %r55;
	st.global.u32 	[%rd76+-8], %r55;
	st.global.u32 	[%rd76+-4], %r55;
	st.global.u32 	[%rd76], %r55;
	st.global.u32 	[%rd76+4], %r55;
	st.global.u32 	[%rd76+8], %r55;
	st.global.u32 	[%rd76+12], %r55;
	st.global.u32 	[%rd76+16], %r55;
	st.global.u32 	[%rd76+20], %r55;
	st.global.u32 	[%rd76+24], %r55;
	st.global.u32 	[%rd76+28], %r55;
	add.s32 	%r92, %r92, 16;
	add.s64 	%rd76, %rd76, 64;
	setp.ne.s32 	%p4, %r92, 0;
	@%p4 bra 	$L__BB0_4;
$L__BB0_5:
	setp.eq.s32 	%p5, %r4, 0;
	@%p5 bra 	$L__BB0_14;
	and.b32  	%r10, %r48, 7;
	setp.lt.u32 	%p6, %r4, 8;
	@%p6 bra 	$L__BB0_8;
	mul.wide.u32 	%rd34, %r94, 4;
	add.s64 	%rd35, %rd4, %rd34;
	mov.b32 	%r56, 2147483647;
	st.global.u32 	[%rd35], %r56;
	st.global.u32 	[%rd35+4], %r56;
	st.global.u32 	[%rd35+8], %r56;
	st.global.u32 	[%rd35+12], %r56;
	st.global.u32 	[%rd35+16], %r56;
	st.global.u32 	[%rd35+20], %r56;
	st.global.u32 	[%rd35+24], %r56;
	st.global.u32 	[%rd35+28], %r56;
	add.s32 	%r94, %r94, 8;
$L__BB0_8:
	setp.eq.s32 	%p7, %r10, 0;
	@%p7 bra 	$L__BB0_14;
	and.b32  	%r13, %r48, 3;
	setp.lt.u32 	%p8, %r10, 4;
	@%p8 bra 	$L__BB0_11;
	mul.wide.u32 	%rd36, %r94, 4;
	add.s64 	%rd37, %rd4, %rd36;
	mov.b32 	%r57, 2147483647;
	st.global.u32 	[%rd37], %r57;
	st.global.u32 	[%rd37+4], %r57;
	st.global.u32 	[%rd37+8], %r57;
	st.global.u32 	[%rd37+12], %r57;
	add.s32 	%r94, %r94, 4;
$L__BB0_11:
	setp.eq.s32 	%p9, %r13, 0;
	@%p9 bra 	$L__BB0_14;
	mul.wide.u32 	%rd39, %r94, 4;
	add.s64 	%rd40, %rd31, %rd39;
	add.s64 	%rd77, %rd3, %rd40;
	neg.s32 	%r96, %r13;
$L__BB0_13:
	.pragma "nounroll";
	mov.b32 	%r58, 2147483647;
	st.global.u32 	[%rd77], %r58;
	add.s64 	%rd77, %rd77, 4;
	add.s32 	%r96, %r96, 1;
	setp.ne.s32 	%p10, %r96, 0;
	@%p10 bra 	$L__BB0_13;
$L__BB0_14:
	setp.lt.s32 	%p11, %r2, 1;
	setp.gt.s32 	%p12, %r2, %r48;
	or.pred  	%p13, %p11, %p12;
	@%p13 bra 	$L__BB0_34;
	setp.lt.s32 	%p14, %r49, 0;
	setp.le.s32 	%p15, %r48, %r49;
	sub.s32 	%r59, %r48, %r49;
	setp.lt.s32 	%p16, %r59, %r2;
	or.pred  	%p17, %p14, %p16;
	or.pred  	%p18, %p17, %p15;
	@%p18 bra 	$L__BB0_34;
	add.s32 	%r19, %r2, %r49;
	setp.gt.s32 	%p19, %r19, %r48;
	@%p19 bra 	$L__BB0_34;
	cvt.rn.f32.u32 	%f23, %r2;
	mov.f32 	%f24, 0f408E2C19;
	div.rn.f32 	%f1, %f24, %f23;
	fma.rn.f32 	%f25, %f1, 0fBBBB989D, 0f3F000000;
	cvt.sat.f32.f32 	%f26, %f25;
	mov.f32 	%f27, 0f4B400001;
	mov.f32 	%f28, 0f437C0000;
	fma.rm.f32 	%f29, %f26, %f28, %f27;
	add.f32 	%f30, %f29, 0fCB40007F;
	neg.f32 	%f31, %f30;
	fma.rn.f32 	%f32, %f1, 0fBFB8AA3B, %f31;
	fma.rn.f32 	%f33, %f1, 0fB2A57060, %f32;
	mov.b32 	%r60, %f29;
	shl.b32 	%r61, %r60, 23;
	mov.b32 	%f34, %r61;
	ex2.approx.ftz.f32 	%f35, %f33;
	mul.f32 	%f2, %f35, %f34;
	mul.f32 	%f3, %f2, %f2;
	mul.f32 	%f36, %f1, 0f3F22F983;
	cvt.rni.s32.f32 	%r100, %f36;
	cvt.rn.f32.s32 	%f37, %r100;
	fma.rn.f32 	%f38, %f37, 0fBFC90FDA, %f1;
	fma.rn.f32 	%f39, %f37, 0fB3A22168, %f38;
	fma.rn.f32 	%f91, %f37, 0fA7C234C5, %f39;
	abs.f32 	%f5, %f1;
	setp.ltu.f32 	%p20, %f5, 0f47CE4780;
	@%p20 bra 	$L__BB0_25;
	setp.neu.f32 	%p21, %f5, 0f7F800000;
	@%p21 bra 	$L__BB0_20;
	mov.f32 	%f42, 0f00000000;
	mul.rn.f32 	%f91, %f1, %f42;
	mov.b32 	%r100, 0;
	bra.uni 	$L__BB0_25;
$L__BB0_20:
	mov.b32 	%r21, %f1;
	shl.b32 	%r63, %r21, 8;
	or.b32  	%r22, %r63, -2147483648;
	mov.b64 	%rd80, 0;
	mov.b32 	%r97, 0;
	mov.u64 	%rd78, __cudart_i2opi_f;
	mov.u64 	%rd79, %rd2;
$L__BB0_21:
	.pragma "nounroll";
	ld.global.nc.u32 	%r64, [%rd78];
	mad.wide.u32 	%rd43, %r64, %r22, %rd80;
	shr.u64 	%rd80, %rd43, 32;
	st.local.u32 	[%rd79], %rd43;
	add.s32 	%r97, %r97, 1;
	add.s64 	%rd79, %rd79, 4;
	add.s64 	%rd78, %rd78, 4;
	setp.ne.s32 	%p22, %r97, 6;
	@%p22 bra 	$L__BB0_21;
	shr.u32 	%r65, %r21, 23;
	st.local.u32 	[%rd2+24], %rd80;
	and.b32  	%r25, %r65, 31;
	and.b32  	%r66, %r65, 224;
	add.s32 	%r67, %r66, -128;
	shr.u32 	%r68, %r67, 5;
	mul.wide.u32 	%rd44, %r68, 4;
	sub.s64 	%rd17, %rd2, %rd44;
	ld.local.u32 	%r98, [%rd17+24];
	ld.local.u32 	%r99, [%rd17+20];
	setp.eq.s32 	%p23, %r25, 0;
	@%p23 bra 	$L__BB0_24;
	shf.l.wrap.b32 	%r98, %r99, %r98, %r25;
	ld.local.u32 	%r69, [%rd17+16];
	shf.l.wrap.b32 	%r99, %r69, %r99, %r25;
$L__BB0_24:
	shr.u32 	%r70, %r98, 30;
	shf.l.wrap.b32 	%r71, %r99, %r98, 2;
	shl.b32 	%r72, %r99, 2;
	shr.u32 	%r73, %r71, 31;
	add.s32 	%r100, %r73, %r70;
	shr.s32 	%r74, %r71, 31;
	xor.b32  	%r75, %r74, %r71;
	xor.b32  	%r76, %r74, %r72;
	cvt.u64.u32 	%rd45, %r75;
	shl.b64 	%rd46, %rd45, 32;
	cvt.u64.u32 	%rd47, %r76;
	or.b64  	%rd48, %rd46, %rd47;
	cvt.rn.f64.s64 	%fd1, %rd48;
	mul.f64 	%fd2, %fd1, 0d3BF921FB54442D19;
	cvt.rn.f32.f64 	%f40, %fd2;
	neg.f32 	%f41, %f40;
	setp.lt.s32 	%p24, %r71, 0;
	selp.f32 	%f91, %f41, %f40, %p24;
$L__BB0_25:
	add.s32 	%r78, %r100, 1;
	mul.rn.f32 	%f43, %f91, %f91;
	and.b32  	%r79, %r100, 1;
	setp.eq.b32 	%p25, %r79, 1;
	selp.f32 	%f44, %f91, 0f3F800000, %p25;
	fma.rn.f32 	%f45, %f43, %f44, 0f00000000;
	fma.rn.f32 	%f46, %f43, 0f37CBAC00, 0fBAB607ED;
	selp.f32 	%f47, 0fB94D4153, %f46, %p25;
	selp.f32 	%f48, 0f3C0885E4, 0f3D2AAABB, %p25;
	fma.rn.f32 	%f49, %f47, %f43, %f48;
	selp.f32 	%f50, 0fBE2AAAA8, 0fBEFFFFFF, %p25;
	fma.rn.f32 	%f51, %f49, %f43, %f50;
	fma.rn.f32 	%f52, %f51, %f45, %f44;
	and.b32  	%r80, %r78, 2;
	setp.eq.s32 	%p26, %r80, 0;
	mov.f32 	%f53, 0f00000000;
	sub.f32 	%f54, %f53, %f52;
	selp.f32 	%f55, %f52, %f54, %p26;
	add.f32 	%f56, %f2, %f2;
	mul.f32 	%f9, %f56, %f55;
	add.f32 	%f57, %f3, 0f3F800000;
	sub.f32 	%f58, %f57, %f9;
	mul.f32 	%f10, %f58, 0f3F000000;
	add.s32 	%r81, %r19, -1;
	mul.wide.u32 	%rd49, %r81, 4;
	add.s64 	%rd50, %rd1, %rd49;
	ld.global.nc.f32 	%f59, [%rd50];
	add.s64 	%rd51, %rd4, %rd49;
	st.global.f32 	[%rd51], %f59;
	setp.ge.s32 	%p27, %r19, %r48;
	@%p27 bra 	$L__BB0_27;
	mul.wide.u32 	%rd52, %r19, 4;
	add.s64 	%rd53, %rd1, %rd52;
	ld.global.nc.f32 	%f60, [%rd53];
	add.s64 	%rd54, %rd4, %rd52;
	st.global.f32 	[%rd54], %f60;
$L__BB0_27:
	add.s32 	%r102, %r19, 1;
	setp.ge.s32 	%p28, %r102, %r48;
	@%p28 bra 	$L__BB0_34;
	not.b32 	%r82, %r2;
	add.s32 	%r83, %r48, %r82;
	sub.s32 	%r84, %r83, %r49;
	and.b32  	%r35, %r84, 3;
	setp.eq.s32 	%p29, %r35, 0;
	mov.u32 	%r106, %r19;
	@%p29 bra 	$L__BB0_31;
	mul.wide.u32 	%rd55, %r19, 4;
	add.s64 	%rd56, %rd4, %rd55;
	ld.global.f32 	%f93, [%rd56];
	add.s64 	%rd57, %rd1, %rd55;
	ld.global.nc.f32 	%f92, [%rd57];
	mul.wide.u32 	%rd59, %r102, 4;
	add.s64 	%rd60, %rd31, %rd59;
	add.s64 	%rd82, %rd3, %rd60;
	add.s64 	%rd81, %rd1, %rd59;
	neg.s32 	%r101, %r35;
$L__BB0_30:
	.pragma "nounroll";
	mov.u32 	%r106, %r102;
	add.s32 	%r85, %r106, -2;
	mul.wide.u32 	%rd61, %r85, 4;
	add.s64 	%rd62, %rd4, %rd61;
	ld.global.f32 	%f61, [%rd62];
	ld.global.nc.f32 	%f15, [%rd81];
	add.f32 	%f62, %f15, %f92;
	mul.f32 	%f63, %f10, %f62;
	fma.rn.f32 	%f64, %f9, %f93, %f63;
	mul.f32 	%f65, %f3, %f61;
	sub.f32 	%f93, %f64, %f65;
	st.global.f32 	[%rd82], %f93;
	add.s32 	%r102, %r106, 1;
	add.s64 	%rd82, %rd82, 4;
	add.s64 	%rd81, %rd81, 4;
	add.s32 	%r101, %r101, 1;
	setp.ne.s32 	%p30, %r101, 0;
	mov.f32 	%f92, %f15;
	@%p30 bra 	$L__BB0_30;
$L__BB0_31:
	sub.s32 	%r86, %r48, %r19;
	add.s32 	%r87, %r86, -2;
	setp.lt.u32 	%p31, %r87, 3;
	@%p31 bra 	$L__BB0_34;
	mul.wide.u32 	%rd63, %r106, 4;
	add.s64 	%rd64, %rd4, %rd63;
	ld.global.f32 	%f95, [%rd64];
	add.s64 	%rd65, %rd1, %rd63;
	ld.global.nc.f32 	%f94, [%rd65];
	add.s32 	%r105, %r102, 1;
$L__BB0_33:
	add.s32 	%r88, %r105, -1;
	add.s32 	%r89, %r106, -1;
	mul.wide.u32 	%rd66, %r89, 4;
	add.s64 	%rd67, %rd4, %rd66;
	ld.global.f32 	%f66, [%rd67];
	mul.wide.u32 	%rd68, %r88, 4;
	add.s64 	%rd69, %rd1, %rd68;
	ld.global.nc.f32 	%f67, [%rd69];
	add.f32 	%f68, %f67, %f94;
	mul.f32 	%f69, %f10, %f68;
	fma.rn.f32 	%f70, %f9, %f95, %f69;
	mul.f32 	%f71, %f3, %f66;
	sub.f32 	%f72, %f70, %f71;
	add.s64 	%rd70, %rd4, %rd68;
	st.global.f32 	[%rd70], %f72;
	add.s32 	%r106, %r105, 2;
	add.s32 	%r90, %r105, -2;
	mul.wide.u32 	%rd71, %r90, 4;
	add.s64 	%rd72, %rd4, %rd71;
	ld.global.f32 	%f73, [%rd72];
	mul.wide.u32 	%rd73, %r105, 4;
	add.s64 	%rd74, %rd1, %rd73;
	ld.global.nc.f32 	%f74, [%rd74];
	add.f32 	%f75, %f74, %f67;
	mul.f32 	%f76, %f10, %f75;
	fma.rn.f32 	%f77, %f9, %f72, %f76;
	mul.f32 	%f78, %f3, %f73;
	sub.f32 	%f79, %f77, %f78;
	add.s64 	%rd75, %rd4, %rd73;
	st.global.f32 	[%rd75], %f79;
	ld.global.nc.f32 	%f80, [%rd69+8];
	add.f32 	%f81, %f80, %f74;
	mul.f32 	%f82, %f10, %f81;
	fma.rn.f32 	%f83, %f9, %f79, %f82;
	mul.f32 	%f84, %f3, %f72;
	sub.f32 	%f85, %f83, %f84;
	st.global.f32 	[%rd70+8], %f85;
	ld.global.f32 	%f86, [%rd75];
	ld.global.nc.f32 	%f94, [%rd69+12];
	add.f32 	%f87, %f94, %f80;
	mul.f32 	%f88, %f10, %f87;
	fma.rn.f32 	%f89, %f9, %f85, %f88;
	mul.f32 	%f90, %f3, %f86;
	sub.f32 	%f95, %f89, %f90;
	st.global.f32 	[%rd70+12], %f95;
	add.s32 	%r47, %r105, 4;
	add.s32 	%r91, %r105, 3;
	setp.lt.s32 	%p32, %r91, %r48;
	mov.u32 	%r105, %r47;
	@%p32 bra 	$L__BB0_33;
$L__BB0_34:
	ret;

}
	// .globl	supersmoother_many_series_one_param_f32
.visible .entry supersmoother_many_series_one_param_f32(
	.param .u64 .ptr .align 1 supersmoother_many_series_one_param_f32_param_0,
	.param .u64 .ptr .align 1 supersmoother_many_series_one_param_f32_param_1,
	.param .u32 supersmoother_many_series_one_param_f32_param_2,
	.param .u32 supersmoother_many_series_one_param_f32_param_3,
	.param .u32 supersmoother_many_series_one_param_f32_param_4,
	.param .u64 .ptr .align 1 supersmoother_many_series_one_param_f32_param_5
)
{
	.local .align 4 .b8 	__local_depot1[28];
	.reg .b64 	%SP;
	.reg .b64 	%SPL;
	.reg .pred 	%p<33>;
	.reg .b32 	%r<131>;
	.reg .b32 	%f<89>;
	.reg .b64 	%rd<83>;
	.reg .b64 	%fd<3>;

	mov.u64 	%SPL, __local_depot1;
	ld.param.u64 	%rd14, [supersmoother_many_series_one_param_f32_param_0];
	ld.param.u64 	%rd13, [supersmoother_many_series_one_param_f32_param_1];
	ld.param.u32 	%r61, [supersmoother_many_series_one_param_f32_param_2];
	ld.param.u32 	%r62, [supersmoother_many_series_one_param_f32_param_3];
	ld.param.u32 	%r63, [supersmoother_many_series_one_param_f32_param_4];
	ld.param.u64 	%rd15, [supersmoother_many_series_one_param_f32_param_5];
	cvta.to.global.u64 	%rd1, %rd15;
	cvta.to.global.u64 	%rd2, %rd14;
	add.u64 	%rd3, %SPL, 0;
	mov.u32 	%r64, %ctaid.x;
	mov.u32 	%r65, %ntid.x;
	mov.u32 	%r66, %tid.x;
	mad.lo.s32 	%r1, %r64, %r65, %r66;
	setp.ge.s32 	%p1, %r1, %r61;
	@%p1 bra 	$L__BB1_33;
	setp.lt.s32 	%p2, %r62, 1;
	@%p2 bra 	$L__BB1_13;
	and.b32  	%r2, %r62, 7;
	setp.lt.u32 	%p3, %r62, 8;
	mov.b32 	%r114, 0;
	@%p3 bra 	$L__BB1_5;
	and.b32  	%r114, %r62, 2147483640;
	neg.s32 	%r112, %r114;
	shl.b32 	%r5, %r61, 3;
	mul.wide.s32 	%rd19, %r61, 4;
	mov.u32 	%r111, %r1;
$L__BB1_4:
	.pragma "nounroll";
	mul.wide.s32 	%rd17, %r111, 4;
	add.s64 	%rd18, %rd1, %rd17;
	mov.b32 	%r68, 2147483647;
	st.global.u32 	[%rd18], %r68;
	add.s64 	%rd20, %rd18, %rd19;
	st.global.u32 	[%rd20], %r68;
	add.s64 	%rd21, %rd20, %rd19;
	st.global.u32 	[%rd21], %r68;
	add.s64 	%rd22, %rd21, %rd19;
	st.global.u32 	[%rd22], %r68;
	add.s64 	%rd23, %rd22, %rd19;
	st.global.u32 	[%rd23], %r68;
	add.s64 	%rd24, %rd23, %rd19;
	st.global.u32 	[%rd24], %r68;
	add.s64 	%rd25, %rd24, %rd19;
	st.global.u32 	[%rd25], %r68;
	add.s64 	%rd26, %rd25, %rd19;
	st.global.u32 	[%rd26], %r68;
	add.s32 	%r112, %r112, 8;
	add.s32 	%r111, %r111, %r5;
	setp.ne.s32 	%p4, %r112, 0;
	@%p4 bra 	$L__BB1_4;
$L__BB1_5:
	setp.eq.s32 	%p5, %r2, 0;
	@%p5 bra 	$L__BB1_13;
	and.b32  	%r11, %r62, 3;
	setp.lt.u32 	%p6, %r2, 4;
	@%p6 bra 	$L__BB1_8;
	mad.lo.s32 	%r69, %r114, %r61, %r1;
	mul.wide.s32 	%rd27, %r69, 4;
	add.s64 	%rd28, %rd1, %rd27;
	mov.b32 	%r70, 2147483647;
	st.global.u32 	[%rd28], %r70;
	mul.wide.s32 	%rd29, %r61, 4;
	add.s64 	%rd30, %rd28, %rd29;
	st.global.u32 	[%rd30], %r70;
	add.s64 	%rd31, %rd30, %rd29;
	st.global.u32 	[%rd31], %r70;
	add.s64 	%rd32, %rd31, %rd29;
	st.global.u32 	[%rd32], %r70;
	add.s32 	%r114, %r114, 4;
$L__BB1_8:
	setp.eq.s32 	%p7, %r11, 0;
	@%p7 bra 	$L__BB1_13;
	setp.eq.s32 	%p8, %r11, 1;
	@%p8 bra 	$L__BB1_11;
	mad.lo.s32 	%r71, %r114, %r61, %r1;
	mul.wide.s32 	%rd33, %r71, 4;
	add.s64 	%rd34, %rd1, %rd33;
	mov.b32 	%r72, 2147483647;
	st.global.u32 	[%rd34], %r72;
	mul.wide.s32 	%rd35, %r61, 4;
	add.s64 	%rd36, %rd34, %rd35;
	st.global.u32 	[%rd36], %r72;
	add.s32 	%r114, %r114, 2;
$L__BB1_11:
	and.b32  	%r73, %r62, 1;
	setp.eq.b32 	%p9, %r73, 1;
	not.pred 	%p10, %p9;
	@%p10 bra 	$L__BB1_13;
	mad.lo.s32 	%r74, %r114, %r61, %r1;
	mul.wide.s32 	%rd37, %r74, 4;
	add.s64 	%rd38, %rd1, %rd37;
	mov.b32 	%r75, 2147483647;
	st.global.u32 	[%rd38], %r75;
$L__BB1_13:
	setp.lt.s32 	%p11, %r63, 1;
	setp.gt.s32 	%p12, %r63, %r62;
	or.pred  	%p13, %p11, %p12;
	@%p13 bra 	$L__BB1_33;
	cvta.to.global.u64 	%rd39, %rd13;
	mul.wide.s32 	%rd40, %r1, 4;
	add.s64 	%rd41, %rd39, %rd40;
	ld.global.nc.u32 	%r76, [%rd41];
	setp.lt.s32 	%p14, %r76, 0;
	setp.le.s32 	%p15, %r62, %r76;
	sub.s32 	%r77, %r62, %r76;
	setp.lt.s32 	%p16, %r77, %r63;
	or.pred  	%p17, %p14, %p16;
	or.pred  	%p18, %p17, %p15;
	@%p18 bra 	$L__BB1_33;
	add.s32 	%r17, %r76, %r63;
	setp.gt.s32 	%p19, %r17, %r62;
	@%p19 bra 	$L__BB1_33;
	cvt.rn.f32.u32 	%f11, %r63;
	mov.f32 	%f12, 0f408E2C19;
	div.rn.f32 	%f1, %f12, %f11;
	fma.rn.f32 	%f13, %f1, 0fBBBB989D, 0f3F000000;
	cvt.sat.f32.f32 	%f14, %f13;
	mov.f32 	%f15, 0f4B400001;
	mov.f32 	%f16, 0f437C0000;
	fma.rm.f32 	%f17, %f14, %f16, %f15;
	add.f32 	%f18, %f17, 0fCB40007F;
	neg.f32 	%f19, %f18;
	fma.rn.f32 	%f20, %f1, 0fBFB8AA3B, %f19;
	fma.rn.f32 	%f21, %f1, 0fB2A57060, %f20;
	mov.b32 	%r78, %f17;
	shl.b32 	%r79, %r78, 23;
	mov.b32 	%f22, %r79;
	ex2.approx.ftz.f32 	%f23, %f21;
	mul.f32 	%f2, %f23, %f22;
	mul.f32 	%f3, %f2, %f2;
	mul.f32 	%f24, %f1, 0f3F22F983;
	cvt.rni.s32.f32 	%r119, %f24;
	cvt.rn.f32.s32 	%f25, %r119;
	fma.rn.f32 	%f26, %f25, 0fBFC90FDA, %f1;
	fma.rn.f32 	%f27, %f25, 0fB3A22168, %f26;
	fma.rn.f32 	%f88, %f25, 0fA7C234C5, %f27;
	abs.f32 	%f5, %f1;
	setp.ltu.f32 	%p20, %f5, 0f47CE4780;
	@%p20 bra 	$L__BB1_24;
	setp.neu.f32 	%p21, %f5, 0f7F800000;
	@%p21 bra 	$L__BB1_19;
	mov.f32 	%f30, 0f00000000;
	mul.rn.f32 	%f88, %f1, %f30;
	mov.b32 	%r119, 0;
	bra.uni 	$L__BB1_24;
$L__BB1_19:
	mov.b32 	%r19, %f1;
	shl.b32 	%r81, %r19, 8;
	or.b32  	%r20, %r81, -2147483648;
	mov.b64 	%rd82, 0;
	mov.b32 	%r116, 0;
	mov.u64 	%rd80, __cudart_i2opi_f;
	mov.u64 	%rd81, %rd3;
$L__BB1_20:
	.pragma "nounroll";
	ld.global.nc.u32 	%r82, [%rd80];
	mad.wide.u32 	%rd44, %r82, %r20, %rd82;
	shr.u64 	%rd82, %rd44, 32;
	st.local.u32 	[%rd81], %rd44;
	add.s32 	%r116, %r116, 1;
	add.s64 	%rd81, %rd81, 4;
	add.s64 	%rd80, %rd80, 4;
	setp.ne.s32 	%p22, %r116, 6;
	@%p22 bra 	$L__BB1_20;
	shr.u32 	%r83, %r19, 23;
	st.local.u32 	[%rd3+24], %rd82;
	and.b32  	%r23, %r83, 31;
	and.b32  	%r84, %r83, 224;
	add.s32 	%r85, %r84, -128;
	shr.u32 	%r86, %r85, 5;
	mul.wide.u32 	%rd45, %r86, 4;
	sub.s64 	%rd10, %rd3, %rd45;
	ld.local.u32 	%r117, [%rd10+24];
	ld.local.u32 	%r118, [%rd10+20];
	setp.eq.s32 	%p23, %r23, 0;
	@%p23 bra 	$L__BB1_23;
	shf.l.wrap.b32 	%r117, %r118, %r117, %r23;
	ld.local.u32 	%r87, [%rd10+16];
	shf.l.wrap.b32 	%r118, %r87, %r118, %r23;
$L__BB1_23:
	shr.u32 	%r88, %r117, 30;
	shf.l.wrap.b32 	%r89, %r118, %r117, 2;
	shl.b32 	%r90, %r118, 2;
	shr.u32 	%r91, %r89, 31;
	add.s32 	%r119, %r91, %r88;
	shr.s32 	%r92, %r89, 31;
	xor.b32  	%r93, %r92, %r89;
	xor.b32  	%r94, %r92, %r90;
	cvt.u64.u32 	%rd46, %r93;
	shl.b64 	%rd47, %rd46, 32;
	cvt.u64.u32 	%rd48, %r94;
	or.b64  	%rd49, %rd47, %rd48;
	cvt.rn.f64.s64 	%fd1, %rd49;
	mul.f64 	%fd2, %fd1, 0d3BF921FB54442D19;
	cvt.rn.f32.f64 	%f28, %fd2;
	neg.f32 	%f29, %f28;
	setp.lt.s32 	%p24, %r89, 0;
	selp.f32 	%f88, %f29, %f28, %p24;
$L__BB1_24:
	add.s32 	%r96, %r119, 1;
	mul.rn.f32 	%f31, %f88, %f88;
	and.b32  	%r97, %r119, 1;
	setp.eq.b32 	%p25, %r97, 1;
	selp.f32 	%f32, %f88, 0f3F800000, %p25;
	fma.rn.f32 	%f33, %f31, %f32, 0f00000000;
	fma.rn.f32 	%f34, %f31, 0f37CBAC00, 0fBAB607ED;
	selp.f32 	%f35, 0fB94D4153, %f34, %p25;
	selp.f32 	%f36, 0f3C0885E4, 0f3D2AAABB, %p25;
	fma.rn.f32 	%f37, %f35, %f31, %f36;
	selp.f32 	%f38, 0fBE2AAAA8, 0fBEFFFFFF, %p25;
	fma.rn.f32 	%f39, %f37, %f31, %f38;
	fma.rn.f32 	%f40, %f39, %f33, %f32;
	and.b32  	%r98, %r96, 2;
	setp.eq.s32 	%p26, %r98, 0;
	mov.f32 	%f41, 0f00000000;
	sub.f32 	%f42, %f41, %f40;
	selp.f32 	%f43, %f40, %f42, %p26;
	add.f32 	%f44, %f2, %f2;
	mul.f32 	%f9, %f44, %f43;
	add.f32 	%f45, %f3, 0f3F800000;
	sub.f32 	%f46, %f45, %f9;
	mul.f32 	%f10, %f46, 0f3F000000;
	add.s32 	%r99, %r17, -1;
	mad.lo.s32 	%r123, %r99, %r61, %r1;
	mul.wide.s32 	%rd50, %r123, 4;
	add.s64 	%rd11, %rd2, %rd50;
	ld.global.nc.f32 	%f47, [%rd11];
	add.s64 	%rd12, %rd1, %rd50;
	st.global.f32 	[%rd12], %f47;
	setp.ge.s32 	%p27, %r17, %r62;
	@%p27 bra 	$L__BB1_26;
	mul.wide.s32 	%rd51, %r61, 4;
	add.s64 	%rd52, %rd11, %rd51;
	ld.global.nc.f32 	%f48, [%rd52];
	add.s64 	%rd53, %rd12, %rd51;
	st.global.f32 	[%rd53], %f48;
$L__BB1_26:
	add.s32 	%r125, %r17, 1;
	setp.ge.s32 	%p28, %r125, %r62;
	@%p28 bra 	$L__BB1_33;
	not.b32 	%r100, %r76;
	add.s32 	%r101, %r62, %r100;
	sub.s32 	%r102, %r101, %r63;
	and.b32  	%r34, %r102, 3;
	setp.eq.s32 	%p29, %r34, 0;
	mov.u32 	%r130, %r17;
	@%p29 bra 	$L__BB1_30;
	mad.lo.s32 	%r122, %r61, %r125, %r1;
	mad.lo.s32 	%r121, %r61, %r17, %r1;
	neg.s32 	%r120, %r34;
	mul.wide.s32 	%rd61, %r61, 4;
$L__BB1_29:
	.pragma "nounroll";
	mov.u32 	%r130, %r125;
	mul.wide.s32 	%rd54, %r121, 4;
	add.s64 	%rd55, %rd1, %rd54;
	ld.global.f32 	%f49, [%rd55];
	mul.wide.s32 	%rd56, %r123, 4;
	add.s64 	%rd57, %rd1, %rd56;
	ld.global.f32 	%f50, [%rd57];
	mul.wide.s32 	%rd58, %r122, 4;
	add.s64 	%rd59, %rd2, %rd58;
	ld.global.nc.f32 	%f51, [%rd59];
	add.s64 	%rd60, %rd2, %rd54;
	ld.global.nc.f32 	%f52, [%rd60];
	add.f32 	%f53, %f51, %f52;
	mul.f32 	%f54, %f10, %f53;
	fma.rn.f32 	%f55, %f9, %f49, %f54;
	mul.f32 	%f56, %f3, %f50;
	sub.f32 	%f57, %f55, %f56;
	add.s64 	%rd62, %rd55, %rd61;
	st.global.f32 	[%rd62], %f57;
	add.s32 	%r125, %r130, 1;
	add.s32 	%r123, %r123, %r61;
	add.s32 	%r122, %r122, %r61;
	add.s32 	%r121, %r121, %r61;
	add.s32 	%r120, %r120, 1;
	setp.ne.s32 	%p30, %r120, 0;
	@%p30 bra 	$L__BB1_29;
$L__BB1_30:
	sub.s32 	%r103, %r62, %r17;
	add.s32 	%r104, %r103, -2;
	setp.lt.u32 	%p31, %r104, 3;
	@%p31 bra 	$L__BB1_33;
	add.s32 	%r129, %r125, 3;
	add.s32 	%r105, %r125, -1;
	mad.lo.s32 	%r128, %r61, %r105, %r1;
	shl.b32 	%r52, %r61, 2;
	mad.lo.s32 	%r127, %r125, %r61, %r1;
	mul.wide.s32 	%rd73, %r61, 4;
$L__BB1_32:
	mov.u32 	%r56, %r129;
	mul.lo.s32 	%r106, %r130, %r61;
	add.s32 	%r107, %r106, %r1;
	mul.wide.s32 	%rd63, %r107, 4;
	add.s64 	%rd64, %rd1, %rd63;
	ld.global.f32 	%f58, [%rd64];
	sub.s32 	%r108, %r106, %r61;
	add.s32 	%r109, %r108, %r1;
	mul.wide.s32 	%rd65, %r109, 4;
	add.s64 	%rd66, %rd1, %rd65;
	ld.global.f32 	%f59, [%rd66];
	mul.wide.s32 	%rd67, %r127, 4;
	add.s64 	%rd68, %rd2, %rd67;
	ld.global.nc.f32 	%f60, [%rd68];
	add.s64 	%rd69, %rd2, %rd63;
	ld.global.nc.f32 	%f61, [%rd69];
	add.f32 	%f62, %f60, %f61;
	mul.f32 	%f63, %f10, %f62;
	fma.rn.f32 	%f64, %f9, %f58, %f63;
	mul.f32 	%f65, %f3, %f59;
	sub.f32 	%f66, %f64, %f65;
	add.s64 	%rd70, %rd1, %rd67;
	st.global.f32 	[%rd70], %f66;
	mul.wide.s32 	%rd71, %r128, 4;
	add.s64 	%rd72, %rd1, %rd71;
	ld.global.f32 	%f67, [%rd72];
	add.s64 	%rd74, %rd68, %rd73;
	ld.global.nc.f32 	%f68, [%rd74];
	add.f32 	%f69, %f68, %f60;
	mul.f32 	%f70, %f10, %f69;
	fma.rn.f32 	%f71, %f9, %f66, %f70;
	mul.f32 	%f72, %f3, %f67;
	sub.f32 	%f73, %f71, %f72;
	add.s64 	%rd75, %rd70, %rd73;
	st.global.f32 	[%rd75], %f73;
	ld.global.f32 	%f74, [%rd70];
	add.s64 	%rd76, %rd74, %rd73;
	ld.global.nc.f32 	%f75, [%rd76];
	add.f32 	%f76, %f75, %f68;
	mul.f32 	%f77, %f10, %f76;
	fma.rn.f32 	%f78, %f9, %f73, %f77;
	mul.f32 	%f79, %f3, %f74;
	sub.f32 	%f80, %f78, %f79;
	add.s64 	%rd77, %rd75, %rd73;
	st.global.f32 	[%rd77], %f80;
	ld.global.f32 	%f81, [%rd75];
	add.s64 	%rd78, %rd76, %rd73;
	ld.global.nc.f32 	%f82, [%rd78];
	add.f32 	%f83, %f82, %f75;
	mul.f32 	%f84, %f10, %f83;
	fma.rn.f32 	%f85, %f9, %f80, %f84;
	mul.f32 	%f86, %f3, %f81;
	sub.f32 	%f87, %f85, %f86;
	add.s64 	%rd79, %rd77, %rd73;
	st.global.f32 	[%rd79], %f87;
	add.s32 	%r129, %r56, 4;
	add.s32 	%r110, %r56, 1;
	add.s32 	%r128, %r128, %r52;
	add.s32 	%r127, %r127, %r52;
	setp.lt.s32 	%p32, %r110, %r62;
	mov.u32 	%r130, %r56;
	@%p32 bra 	$L__BB1_32;
$L__BB1_33:
	ret;

}


// ===== COMPILED SASS (sm_100) =====

	.target	sm_100

	.elftype	@"ET_EXEC"


//--------------------- .note.nv.tkinfo           --------------------------
	.section	.note.nv.tkinfo,"",@"SHT_NOTE"
	.sectionflags	@"SHF_NOTE_NV_TKINFO"
	.tkinfo
        /*0018*/ 	.word	0x00000002
        /*0030*/ 	.string	""
        /*0030*/ 	.string	"ptxas"
        /*0030*/ 	.string	"Cuda compilation tools, release 13.0, V13.0.88"
        /*0030*/ 	.string	"Build cuda_13.0.r13.0/compiler.36424714_0"
        /*0030*/ 	.string	"-arch sm_100 -m 64 "



//--------------------- .note.nv.cuinfo           --------------------------
	.section	.note.nv.cuinfo,"",@"SHT_NOTE"
	.sectionflags	@"SHF_NOTE_NV_CUINFO"
        /*0018*/ 	.short	0x0002
        /*001a*/ 	.short	0x0064
        /*001c*/ 	.short	0x0082
	.zero		2


//--------------------- .nv.info                  --------------------------
	.section	.nv.info,"",@"SHT_CUDA_INFO"
	.align	4


	//----- nvinfo : EIATTR_REGCOUNT
	.align		4
        /*0000*/ 	.byte	0x04, 0x2f
        /*0002*/ 	.short	(.L_2 - .L_1)
	.align		4
.L_1:
        /*0004*/ 	.word	index@(supersmoother_batch_f32)
        /*0008*/ 	.word	0x0000001e


	//----- nvinfo : EIATTR_FRAME_SIZE
	.align		4
.L_2:
        /*000c*/ 	.byte	0x04, 0x11
        /*000e*/ 	.short	(.L_4 - .L_3)
	.align		4
.L_3:
        /*0010*/ 	.word	index@($__internal_1_$__cuda_sm3x_div_rn_noftz_f32_slowpath)
        /*0014*/ 	.word	0x00000020


	//----- nvinfo : EIATTR_FRAME_SIZE
	.align		4
.L_4:
        /*0018*/ 	.byte	0x04, 0x11
        /*001a*/ 	.short	(.L_6 - .L_5)
	.align		4
.L_5:
        /*001c*/ 	.word	index@(supersmoother_batch_f32)
        /*0020*/ 	.word	0x00000020


	//----- nvinfo : EIATTR_REGCOUNT
	.align		4
.L_6:
        /*0024*/ 	.byte	0x04, 0x2f
        /*0026*/ 	.short	(.L_8 - .L_7)
	.align		4
.L_7:
        /*0028*/ 	.word	index@(supersmoother_many_series_one_param_f32)
        /*002c*/ 	.word	0x00000020


	//----- nvinfo : EIATTR_FRAME_SIZE
	.align		4
.L_8:
        /*0030*/ 	.byte	0x04, 0x11
        /*0032*/ 	.short	(.L_10 - .L_9)
	.align		4
.L_9:
        /*0034*/ 	.word	index@($__internal_0_$__cuda_sm3x_div_rn_noftz_f32_slowpath)
        /*0038*/ 	.word	0x00000020


	//----- nvinfo : EIATTR_FRAME_SIZE
	.align		4
.L_10:
        /*003c*/ 	.byte	0x04, 0x11
        /*003e*/ 	.short	(.L_12 - .L_11)
	.align		4
.L_11:
        /*0040*/ 	.word	index@(supersmoother_many_series_one_param_f32)
        /*0044*/ 	.word	0x00000020


	//----- nvinfo : EIATTR_MIN_STACK_SIZE
	.align		4
.L_12:
        /*0048*/ 	.byte	0x04, 0x12
        /*004a*/ 	.short	(.L_14 - .L_13)
	.align		4
.L_13:
        /*004c*/ 	.word	index@(supersmoother_many_series_one_param_f32)
        /*0050*/ 	.word	0x00000020


	//----- nvinfo : EIATTR_MIN_STACK_SIZE
	.align		4
.L_14:
        /*0054*/ 	.byte	0x04, 0x12
        /*0056*/ 	.short	(.L_16 - .L_15)
	.align		4
.L_15:
        /*0058*/ 	.word	index@(supersmoother_batch_f32)
        /*005c*/ 	.word	0x00000020
.L_16:


//--------------------- .nv.compat                --------------------------
	.section	.nv.compat,"",@"SHT_CUDA_COMPAT_INFO"
	.align	4
        /*0000*/ 	.byte	0x02, 0x09, 0x00, 0x00, 0x02, 0x02, 0x01, 0x00, 0x02, 0x05, 0x05, 0x00, 0x03, 0x07, 0x01, 0x01
        /*0010*/ 	.byte	0x02, 0x03, 0x00, 0x00, 0x02, 0x06, 0x01, 0x00, 0x04, 0x0b, 0x08, 0x00, 0x01, 0x00, 0x00, 0x00
        /*0020*/ 	.byte	0x00, 0x00, 0x00, 0x00


//--------------------- .nv.info.supersmoother_many_series_one_param_f32 --------------------------
	.section	.nv.info.supersmoother_many_series_one_param_f32,"",@"SHT_CUDA_INFO"
	.sectionflags	@""
	.align	4


	//----- nvinfo : EIATTR_CUDA_API_VERSION
	.align		4
        /*0000*/ 	.byte	0x04, 0x37
        /*0002*/ 	.short	(.L_18 - .L_17)
.L_17:
        /*0004*/ 	.word	0x00000082


	//----- nvinfo : EIATTR_KPARAM_INFO
	.align		4
.L_18:
        /*0008*/ 	.byte	0x04, 0x17
        /*000a*/ 	.short	(.L_20 - .L_19)
.L_19:
        /*000c*/ 	.word	0x00000000
        /*0010*/ 	.short	0x0005
        /*0012*/ 	.short	0x0020
        /*0014*/ 	.byte	0x00, 0xf5, 0x21, 0x00


	//----- nvinfo : EIATTR_KPARAM_INFO
	.align		4
.L_20:
        /*0018*/ 	.byte	0x04, 0x17
        /*001a*/ 	.short	(.L_22 - .L_21)
.L_21:
        /*001c*/ 	.word	0x00000000
        /*0020*/ 	.short	0x0004
        /*0022*/ 	.short	0x0018
        /*0024*/ 	.byte	0x00, 0xf0, 0x11, 0x00


	//----- nvinfo : EIATTR_KPARAM_INFO
	.align		4
.L_22:
        /*0028*/ 	.byte	0x04, 0x17
        /*002a*/ 	.short	(.L_24 - .L_23)
.L_23:
        /*002c*/ 	.word	0x00000000
        /*0030*/ 	.short	0x0003
        /*0032*/ 	.short	0x0014
        /*0034*/ 	.byte	0x00, 0xf0, 0x11, 0x00


	//----- nvinfo : EIATTR_KPARAM_INFO
	.align		4
.L_24:
        /*0038*/ 	.byte	0x04, 0x17
        /*003a*/ 	.short	(.L_26 - .L_25)
.L_25:
        /*003c*/ 	.word	0x00000000
        /*0040*/ 	.short	0x0002
        /*0042*/ 	.short	0x0010
        /*0044*/ 	.byte	0x00, 0xf0, 0x11, 0x00


	//----- nvinfo : EIATTR_KPARAM_INFO
	.align		4
.L_26:
        /*0048*/ 	.byte	0x04, 0x17
        /*004a*/ 	.short	(.L_28 - .L_27)
.L_27:
        /*004c*/ 	.word	0x00000000
        /*0050*/ 	.short	0x0001
        /*0052*/ 	.short	0x0008
        /*0054*/ 	.byte	0x00, 0xf5, 0x21, 0x00


	//----- nvinfo : EIATTR_KPARAM_INFO
	.align		4
.L_28:
        /*0058*/ 	.byte	0x04, 0x17
        /*005a*/ 	.short	(.L_30 - .L_29)
.L_29:
        /*005c*/ 	.word	0x00000000
        /*0060*/ 	.short	0x0000
        /*0062*/ 	.short	0x0000
        /*0064*/ 	.byte	0x00, 0xf5, 0x21, 0x00


	//----- nvinfo : EIATTR_SPARSE_MMA_MASK
	.align		4
.L_30:
        /*0068*/ 	.byte	0x03, 0x50
        /*006a*/ 	.short	0x0000


	//----- nvinfo : EIATTR_MAXREG_COUNT
	.align		4
        /*006c*/ 	.byte	0x03, 0x1b
        /*006e*/ 	.short	0x00ff


	//----- nvinfo : EIATTR_MERCURY_ISA_VERSION
	.align		4
        /*0070*/ 	.byte	0x03, 0x5f
        /*0072*/ 	.short	0x0101


	//----- nvinfo : EIATTR_VRC_CTA_INIT_COUNT
	.align		4
        /*0074*/ 	.byte	0x02, 0x4a
	.zero		1
	.zero		1


	//----- nvinfo : EIATTR_EXIT_INSTR_OFFSETS
	.align		4
        /*0078*/ 	.byte	0x04, 0x1c
        /*007a*/ 	.short	(.L_32 - .L_31)


	//   ....[0]....
.L_31:
        /*007c*/ 	.word	0x00000080


	//   ....[1]....
        /*0080*/ 	.word	0x00000510


	//   ....[2]....
        /*0084*/ 	.word	0x00000590


	//   ....[3]....
        /*0088*/ 	.word	0x000005c0


	//   ....[4]....
        /*008c*/ 	.word	0x00000cd0


	//   ....[5]....
        /*0090*/ 	.word	0x00001010


	//   ....[6]....
        /*0094*/ 	.word	0x000013a0


	//----- nvinfo : EIATTR_CRS_STACK_SIZE
	.align		4
.L_32:
        /*0098*/ 	.byte	0x04, 0x1e
        /*009a*/ 	.short	(.L_34 - .L_33)
.L_33:
        /*009c*/ 	.word	0x00000000


	//----- nvinfo : EIATTR_CBANK_PARAM_SIZE
	.align		4
.L_34:
        /*00a0*/ 	.byte	0x03, 0x19
        /*00a2*/ 	.short	0x0028


	//----- nvinfo : EIATTR_PARAM_CBANK
	.align		4
        /*00a4*/ 	.byte	0x04, 0x0a
        /*00a6*/ 	.short	(.L_36 - .L_35)
	.align		4
.L_35:
        /*00a8*/ 	.word	index@(.nv.constant0.supersmoother_many_series_one_param_f32)
        /*00ac*/ 	.short	0x0380
        /*00ae*/ 	.short	0x0028


	//----- nvinfo : EIATTR_SW_WAR
	.align		4
.L_36:
        /*00b0*/ 	.byte	0x04, 0x36
        /*00b2*/ 	.short	(.L_38 - .L_37)
.L_37:
        /*00b4*/ 	.word	0x00000008
.L_38:


//--------------------- .nv.info.supersmoother_batch_f32 --------------------------
	.section	.nv.info.supersmoother_batch_f32,"",@"SHT_CUDA_INFO"
	.sectionflags	@""
	.align	4


	//----- nvinfo : EIATTR_CUDA_API_VERSION
	.align		4
        /*0000*/ 	.byte	0x04, 0x37
        /*0002*/ 	.short	(.L_40 - .L_39)
.L_39:
        /*0004*/ 	.word	0x00000082


	//----- nvinfo : EIATTR_KPARAM_INFO
	.align		4
.L_40:
        /*0008*/ 	.byte	0x04, 0x17
        /*000a*/ 	.short	(.L_42 - .L_41)
.L_41:
        /*000c*/ 	.word	0x00000000
        /*0010*/ 	.short	0x0005
        /*0012*/ 	.short	0x0020
        /*0014*/ 	.byte	0x00, 0xf5, 0x21, 0x00


	//----- nvinfo : EIATTR_KPARAM_INFO
	.align		4
.L_42:
        /*0018*/ 	.byte	0x04, 0x17
        /*001a*/ 	.short	(.L_44 - .L_43)
.L_43:
        /*001c*/ 	.word	0x00000000
        /*0020*/ 	.short	0x0004
        /*0022*/ 	.short	0x0018
        /*0024*/ 	.byte	0x00, 0xf0, 0x11, 0x00


	//----- nvinfo : EIATTR_KPARAM_INFO
	.align		4
.L_44:
        /*0028*/ 	.byte	0x04, 0x17
        /*002a*/ 	.short	(.L_46 - .L_45)
.L_45:
        /*002c*/ 	.word	0x00000000
        /*0030*/ 	.short	0x0003
        /*0032*/ 	.short	0x0014
        /*0034*/ 	.byte	0x00, 0xf0, 0x11, 0x00


	//----- nvinfo : EIATTR_KPARAM_INFO
	.align		4
.L_46:
        /*0038*/ 	.byte	0x04, 0x17
        /*003a*/ 	.short	(.L_48 - .L_47)
.L_47:
        /*003c*/ 	.word	0x00000000
        /*0040*/ 	.short	0x0002
        /*0042*/ 	.short	0x0010
        /*0044*/ 	.byte	0x00, 0xf0, 0x11, 0x00


	//----- nvinfo : EIATTR_KPARAM_INFO
	.align		4
.L_48:
        /*0048*/ 	.byte	0x04, 0x17
        /*004a*/ 	.short	(.L_50 - .L_49)
.L_49:
        /*004c*/ 	.word	0x00000000
        /*0050*/ 	.short	0x0001
        /*0052*/ 	.short	0x0008
        /*0054*/ 	.byte	0x00, 0xf5, 0x21, 0x00


	//----- nvinfo : EIATTR_KPARAM_INFO
	.align		4
.L_50:
        /*0058*/ 	.byte	0x04, 0x17
        /*005a*/ 	.short	(.L_52 - .L_51)
.L_51:
        /*005c*/ 	.word	0x00000000
        /*0060*/ 	.short	0x0000
        /*0062*/ 	.short	0x0000
        /*0064*/ 	.byte	0x00, 0xf5, 0x21, 0x00


	//----- nvinfo : EIATTR_SPARSE_MMA_MASK
	.align		4
.L_52:
        /*0068*/ 	.byte	0x03, 0x50
        /*006a*/ 	.short	0x0000


	//----- nvinfo : EIATTR_MAXREG_COUNT
	.align		4
        /*006c*/ 	.byte	0x03, 0x1b
        /*006e*/ 	.short	0x00ff


	//----- nvinfo : EIATTR_MERCURY_ISA_VERSION
	.align		4
        /*0070*/ 	.byte	0x03, 0x5f
        /*0072*/ 	.short	0x0101


	//----- nvinfo : EIATTR_VRC_CTA_INIT_COUNT
	.align		4
        /*0074*/ 	.byte	0x02, 0x4a
	.zero		1
	.zero		1


	//----- nvinfo : EIATTR_EXIT_INSTR_OFFSETS
	.align		4
        /*0078*/ 	.byte	0x04, 0x1c
        /*007a*/ 	.short	(.L_54 - .L_53)


	//   ....[0]....
.L_53:
        /*007c*/ 	.word	0x00000080


	//   ....[1]....
        /*0080*/ 	.word	0x00000630


	//   ....[2]....
        /*0084*/ 	.word	0x00000690


	//   ....[3]....
        /*0088*/ 	.word	0x000006c0


	//   ....[4]....
        /*008c*/ 	.word	0x00000df0


	//   ....[5]....
        /*0090*/ 	.word	0x000011c0


	//   ....[6]....
        /*0094*/ 	.word	0x000014c0


	//----- nvinfo : EIATTR_CRS_STACK_SIZE
	.align		4
.L_54:
        /*0098*/ 	.byte	0x04, 0x1e
        /*009a*/ 	.short	(.L_56 - .L_55)
.L_55:
        /*009c*/ 	.word	0x00000000


	//----- nvinfo : EIATTR_CBANK_PARAM_SIZE
	.align		4
.L_56:
        /*00a0*/ 	.byte	0x03, 0x19
        /*00a2*/ 	.short	0x0028


	//----- nvinfo : EIATTR_PARAM_CBANK
	.align		4
        /*00a4*/ 	.byte	0x04, 0x0a
        /*00a6*/ 	.short	(.L_58 - .L_57)
	.align		4
.L_57:
        /*00a8*/ 	.word	index@(.nv.constant0.supersmoother_batch_f32)
        /*00ac*/ 	.short	0x0380
        /*00ae*/ 	.short	0x0028


	//----- nvinfo : EIATTR_SW_WAR
	.align		4
.L_58:
        /*00b0*/ 	.byte	0x04, 0x36
        /*00b2*/ 	.short	(.L_60 - .L_59)
.L_59:
        /*00b4*/ 	.word	0x00000008
.L_60:


//--------------------- .nv.callgraph             --------------------------
	.section	.nv.callgraph,"",@"SHT_CUDA_CALLGRAPH"
	.align	4
	.sectionentsize	8
	.align		4
        /*0000*/ 	.word	0x00000000
	.align		4
        /*0004*/ 	.word	0xffffffff
	.align		4
        /*0008*/ 	.word	0x00000000
	.align		4
        /*000c*/ 	.word	0xfffffffe
	.align		4
        /*0010*/ 	.word	0x00000000
	.align		4
        /*0014*/ 	.word	0xfffffffd
	.align		4
        /*0018*/ 	.word	0x00000000
	.align		4
        /*001c*/ 	.word	0xfffffffc


//--------------------- .nv.constant4             --------------------------
	.section	.nv.constant4,"a",@progbits
	.align	8
	.align		8
.nv.constant4:
        /*0000*/ 	.dword	__cudart_i2opi_f


//--------------------- .text.supersmoother_many_series_one_param_f32 --------------------------
	.section	.text.supersmoother_many_series_one_param_f32,"ax",@progbits
	.align	128
        .global         supersmoother_many_series_one_param_f32
        .type           supersmoother_many_series_one_param_f32,@function
        .size           supersmoother_many_series_one_param_f32,(.L_x_51 - supersmoother_many_series_one_param_f32)
        .other          supersmoother_many_series_one_param_f32,@"STO_CUDA_ENTRY STV_DEFAULT"
supersmoother_many_series_one_param_f32:
.text.supersmoother_many_series_one_param_f32:
[----:B------:R-:W0:Y:S01]  /*0000*/  LDC R1, c[0x0][0x37c] ;  /* 0x0000df00ff017b82 */ /* 0x000e220000000800 */
[----:B------:R-:W1:Y:S07]  /*0010*/  S2R R0, SR_TID.X ;  /* 0x0000000000007919 */ /* 0x000e6e0000002100 */
[----:B------:R-:W1:Y:S01]  /*0020*/  S2UR UR4, SR_CTAID.X ;  /* 0x00000000000479c3 */ /* 0x000e620000002500 */
[----:B0-----:R-:W-:-:S07]  /*0030*/  IADD3 R1, PT, PT, R1, -0x20, RZ ;  /* 0xffffffe001017810 */ /* 0x001fce0007ffe0ff */
[----:B------:R-:W1:Y:S08]  /*0040*/  LDC R5, c[0x0][0x360] ;  /* 0x0000d800ff057b82 */ /* 0x000e700000000800 */
[----:B------:R-:W0:Y:S01]  /*0050*/  LDC R2, c[0x0][0x390] ;  /* 0x0000e400ff027b82 */ /* 0x000e220000000800 */
[----:B-1----:R-:W-:-:S05]  /*0060*/  IMAD R5, R5, UR4, R0 ;  /* 0x0000000405057c24 */ /* 0x002fca000f8e0200 */
[----:B0-----:R-:W-:-:S13]  /*0070*/  ISETP.GE.AND P0, PT, R5, R2, PT ;  /* 0x000000020500720c */ /* 0x001fda0003f06270 */
[----:B------:R-:W-:Y:S05]  /*0080*/  @P0 EXIT ;  /* 0x000000000000094d */ /* 0x000fea0003800000 */
[----:B------:R-:W0:Y:S01]  /*0090*/  LDC R0, c[0x0][0x394] ;  /* 0x0000e500ff007b82 */ /* 0x000e220000000800 */
[----:B------:R-:W1:Y:S01]  /*00a0*/  LDCU.64 UR6, c[0x0][0x358] ;  /* 0x00006b00ff0677ac */ /* 0x000e620008000a00 */
[----:B0-----:R-:W-:-:S13]  /*00b0*/  ISETP.GE.AND P0, PT, R0, 0x1, PT ;  /* 0x000000010000780c */ /* 0x001fda0003f06270 */
[----:B-1----:R-:W-:Y:S05]  /*00c0*/  @!P0 BRA `(.L_x_0) ;  /* 0x0000000400048947 */ /* 0x002fea0003800000 */
[C---:B------:R-:W-:Y:S01]  /*00d0*/  ISETP.GE.U32.AND P0, PT, R0.reuse, 0x8, PT ;  /* 0x000000080000780c */ /* 0x040fe20003f06070 */
[----:B------:R-:W-:Y:S01]  /*00e0*/  IMAD.MOV.U32 R3, RZ, RZ, RZ ;  /* 0x000000ffff037224 */ /* 0x000fe200078e00ff */
[----:B------:R-:W-:-:S04]  /*00f0*/  LOP3.LUT R24, R0, 0x7, RZ, 0xc0, !PT ;  /* 0x0000000700187812 */ /* 0x000fc800078ec0ff */
[----:B------:R-:W-:-:S07]  /*0100*/  ISETP.NE.AND P1, PT, R24, RZ, PT ;  /* 0x000000ff1800720c */ /* 0x000fce0003f25270 */
[----:B------:R-:W-:Y:S06]  /*0110*/  @!P0 BRA `(.L_x_1) ;  /* 0x0000000000648947 */ /* 0x000fec0003800000 */
[----:B------:R-:W0:Y:S01]  /*0120*/  LDC.64 R6, c[0x0][0x3a0] ;  /* 0x0000e800ff067b82 */ /* 0x000e220000000a00 */
[----:B------:R-:W-:Y:S02]  /*0130*/  LOP3.LUT R3, R0, 0x7ffffff8, RZ, 0xc0, !PT ;  /* 0x7ffffff800037812 */ /* 0x000fe400078ec0ff */
[----:B------:R-:W-:-:S03]  /*0140*/  MOV R25, R5 ;  /* 0x0000000500197202 */ /* 0x000fc60000000f00 */
[----:B------:R-:W-:-:S07]  /*0150*/  IMAD.MOV R4, RZ, RZ, -R3 ;  /* 0x000000ffff047224 */ /* 0x000fce00078e0a03 */
.L_x_2:
[----:B01----:R-:W-:Y:S01]  /*0160*/  IMAD.WIDE R16, R25, 0x4, R6 ;  /* 0x0000000419107825 */ /* 0x003fe200078e0206 */
[----:B------:R-:W-:Y:S02]  /*0170*/  MOV R27, 0x7fffffff ;  /* 0x7fffffff001b7802 */ /* 0x000fe40000000f00 */
[----:B------:R-:W-:Y:S01]  /*0180*/  LEA R25, R2, R25, 0x3 ;  /* 0x0000001902197211 */ /* 0x000fe200078e18ff */
[----:B------:R-:W-:Y:S02]  /*0190*/  VIADD R4, R4, 0x8 ;  /* 0x0000000804047836 */ /* 0x000fe40000000000 */
[----:B------:R-:W-:Y:S01]  /*01a0*/  IMAD.WIDE R20, R2, 0x4, R16 ;  /* 0x0000000402147825 */ /* 0x000fe200078e0210 */
[----:B------:R1:W-:Y:S02]  /*01b0*/  STG.E desc[UR6][R16.64], R27 ;  /* 0x0000001b10007986 */ /* 0x0003e4000c101906 */
[----:B------:R-:W-:Y:S02]  /*01c0*/  ISETP.NE.AND P0, PT, R4, RZ, PT ;  /* 0x000000ff0400720c */ /* 0x000fe40003f05270 */
[----:B------:R1:W-:Y:S01]  /*01d0*/  STG.E desc[UR6][R20.64], R27 ;  /* 0x0000001b14007986 */ /* 0x0003e2000c101906 */
[----:B------:R-:W-:-:S05]  /*01e0*/  IMAD.WIDE R18, R2, 0x4, R20 ;  /* 0x0000000402127825 */ /* 0x000fca00078e0214 */
        /* <DEDUP_REMOVED lines=11> */
[----:B------:R-:W-:Y:S05]  /*02a0*/  @P0 BRA `(.L_x_2) ;  /* 0xfffffffc00ac0947 */ /* 0x000fea000383ffff */
.L_x_1:
[----:B------:R-:W-:Y:S05]  /*02b0*/  @!P1 BRA `(.L_x_0) ;  /* 0x0000000000889947 */ /* 0x000fea0003800000 */
[----:B------:R-:W-:Y:S02]  /*02c0*/  ISETP.GE.U32.AND P0, PT, R24, 0x4, PT ;  /* 0x000000041800780c */ /* 0x000fe40003f06070 */
[----:B------:R-:W-:-:S04]  /*02d0*/  LOP3.LUT R4, R0, 0x3, RZ, 0xc0, !PT ;  /* 0x0000000300047812 */ /* 0x000fc800078ec0ff */
[----:B------:R-:W-:-:S07]  /*02e0*/  ISETP.NE.AND P1, PT, R4, RZ, PT ;  /* 0x000000ff0400720c */ /* 0x000fce0003f25270 */
[----:B------:R-:W-:Y:S06]  /*02f0*/  @!P0 BRA `(.L_x_3) ;  /* 0x0000000000308947 */ /* 0x000fec0003800000 */
[----:B------:R-:W0:Y:S01]  /*0300*/  LDC.64 R6, c[0x0][0x3a0] ;  /* 0x0000e800ff067b82 */ /* 0x000e220000000a00 */
[C---:B-1----:R-:W-:Y:S01]  /*0310*/  IMAD R9, R3.reuse, R2, R5 ;  /* 0x0000000203097224 */ /* 0x042fe200078e0205 */
[----:B------:R-:W-:Y:S01]  /*0320*/  IADD3 R3, PT, PT, R3, 0x4, RZ ;  /* 0x0000000403037810 */ /* 0x000fe20007ffe0ff */
[----:B------:R-:W-:Y:S02]  /*0330*/  IMAD.MOV.U32 R15, RZ, RZ, 0x7fffffff ;  /* 0x7fffffffff0f7424 */ /* 0x000fe400078e00ff */
[----:B0-----:R-:W-:-:S05]  /*0340*/  IMAD.WIDE R6, R9, 0x4, R6 ;  /* 0x0000000409067825 */ /* 0x001fca00078e0206 */
[----:B------:R0:W-:Y:S01]  /*0350*/  STG.E desc[UR6][R6.64], R15 ;  /* 0x0000000f06007986 */ /* 0x0001e2000c101906 */
[----:B------:R-:W-:-:S05]  /*0360*/  IMAD.WIDE R8, R2, 0x4, R6 ;  /* 0x0000000402087825 */ /* 0x000fca00078e0206 */
[----:B------:R0:W-:Y:S01]  /*0370*/  STG.E desc[UR6][R8.64], R15 ;  /* 0x0000000f08007986 */ /* 0x0001e2000c101906 */
[----:B------:R-:W-:-:S05]  /*0380*/  IMAD.WIDE R10, R2, 0x4, R8 ;  /* 0x00000004020a7825 */ /* 0x000fca00078e0208 */
[----:B------:R0:W-:Y:S01]  /*0390*/  STG.E desc[UR6][R10.64], R15 ;  /* 0x0000000f0a007986 */ /* 0x0001e2000c101906 */
[----:B------:R-:W-:-:S05]  /*03a0*/  IMAD.WIDE R12, R2, 0x4, R10 ;  /* 0x00000004020c7825 */ /* 0x000fca00078e020a */
[----:B------:R0:W-:Y:S02]  /*03b0*/  STG.E desc[UR6][R12.64], R15 ;  /* 0x0000000f0c007986 */ /* 0x0001e4000c101906 */
.L_x_3:
[----:B------:R-:W-:Y:S05]  /*03c0*/  @!P1 BRA `(.L_x_0) ;  /* 0x0000000000449947 */ /* 0x000fea0003800000 */
[----:B0-----:R-:W-:Y:S02]  /*03d0*/  LOP3.LUT R6, R0, 0x1, RZ, 0xc0, !PT ;  /* 0x0000000100067812 */ /* 0x001fe400078ec0ff */
[----:B------:R-:W-:Y:S02]  /*03e0*/  ISETP.NE.AND P0, PT, R4, 0x1, PT ;  /* 0x000000010400780c */ /* 0x000fe40003f05270 */
[----:B------:R-:W-:-:S13]  /*03f0*/  ISETP.NE.U32.AND P1, PT, R6, 0x1, PT ;  /* 0x000000010600780c */ /* 0x000fda0003f25070 */
[----:B-1----:R-:W0:Y:S01]  /*0400*/  @!P1 LDC.64 R10, c[0x0][0x3a0] ;  /* 0x0000e800ff0a9b82 */ /* 0x002e220000000a00 */
[----:B------:R-:W-:Y:S05]  /*0410*/  @!P0 BRA `(.L_x_4) ;  /* 0x0000000000208947 */ /* 0x000fea0003800000 */
[----:B------:R-:W1:Y:S01]  /*0420*/  LDC.64 R6, c[0x0][0x3a0] ;  /* 0x0000e800ff067b82 */ /* 0x000e620000000a00 */
[C---:B------:R-:W-:Y:S01]  /*0430*/  IMAD R9, R3.reuse, R2, R5 ;  /* 0x0000000203097224 */ /* 0x040fe200078e0205 */
[----:B------:R-:W-:Y:S01]  /*0440*/  IADD3 R3, PT, PT, R3, 0x2, RZ ;  /* 0x0000000203037810 */ /* 0x000fe20007ffe0ff */
[----:B------:R-:W-:Y:S02]  /*0450*/  IMAD.MOV.U32 R13, RZ, RZ, 0x7fffffff ;  /* 0x7fffffffff0d7424 */ /* 0x000fe400078e00ff */
[----:B-1----:R-:W-:-:S05]  /*0460*/  IMAD.WIDE R6, R9, 0x4, R6 ;  /* 0x0000000409067825 */ /* 0x002fca00078e0206 */
[----:B------:R1:W-:Y:S01]  /*0470*/  STG.E desc[UR6][R6.64], R13 ;  /* 0x0000000d06007986 */ /* 0x0003e2000c101906 */
[----:B------:R-:W-:-:S05]  /*0480*/  IMAD.WIDE R8, R2, 0x4, R6 ;  /* 0x0000000402087825 */ /* 0x000fca00078e0206 */
[----:B------:R1:W-:Y:S02]  /*0490*/  STG.E desc[UR6][R8.64], R13 ;  /* 0x0000000d08007986 */ /* 0x0003e4000c101906 */
.L_x_4:
[----:B------:R-:W-:Y:S02]  /*04a0*/  @!P1 IMAD R3, R3, R2, R5 ;  /* 0x0000000203039224 */ /* 0x000fe400078e0205 */
[----:B-1----:R-:W-:Y:S02]  /*04b0*/  @!P1 IMAD.MOV.U32 R7, RZ, RZ, 0x7fffffff ;  /* 0x7fffffffff079424 */ /* 0x002fe400078e00ff */
[----:B0-----:R-:W-:-:S05]  /*04c0*/  @!P1 IMAD.WIDE R2, R3, 0x4, R10 ;  /* 0x0000000403029825 */ /* 0x001fca00078e020a */
[----:B------:R2:W-:Y:S02]  /*04d0*/  @!P1 STG.E desc[UR6][R2.64], R7 ;  /* 0x0000000702009986 */ /* 0x0005e4000c101906 */
.L_x_0:
[----:B0-2---:R-:W0:Y:S02]  /*04e0*/  LDC R7, c[0x0][0x398] ;  /* 0x0000e600ff077b82 */ /* 0x005e240000000800 */
[----:B0-----:R-:W-:-:S04]  /*04f0*/  ISETP.GT.AND P0, PT, R7, R0, PT ;  /* 0x000000000700720c */ /* 0x001fc80003f04270 */
[----:B------:R-:W-:-:S13]  /*0500*/  ISETP.LT.OR P0, PT, R7, 0x1, P0 ;  /* 0x000000010700780c */ /* 0x000fda0000701670 */
[----:B------:R-:W-:Y:S05]  /*0510*/  @P0 EXIT ;  /* 0x000000000000094d */ /* 0x000fea0003800000 */
[----:B------:R-:W0:Y:S02]  /*0520*/  LDC.64 R2, c[0x0][0x388] ;  /* 0x0000e200ff027b82 */ /* 0x000e240000000a00 */
[----:B0-----:R-:W-:-:S05]  /*0530*/  IMAD.WIDE R2, R5, 0x4, R2 ;  /* 0x0000000405027825 */ /* 0x001fca00078e0202 */
[----:B-1----:R-:W2:Y:S02]  /*0540*/  LDG.E.CONSTANT R11, desc[UR6][R2.64] ;  /* 0x00000006020b7981 */ /* 0x002ea4000c1e9900 */
[----:B--2---:R-:W-:-:S04]  /*0550*/  IADD3 R4, PT, PT, -R11, R0, RZ ;  /* 0x000000000b047210 */ /* 0x004fc80007ffe1ff */
[----:B------:R-:W-:-:S04]  /*0560*/  ISETP.GE.AND P0, PT, R4, R7, PT ;  /* 0x000000070400720c */ /* 0x000fc80003f06270 */
[----:B------:R-:W-:-:S04]  /*0570*/  ISETP.LT.OR P0, PT, R11, RZ, !P0 ;  /* 0x000000ff0b00720c */ /* 0x000fc80004701670 */
[----:B------:R-:W-:-:S13]  /*0580*/  ISETP.GE.OR P0, PT, R11, R0, P0 ;  /* 0x000000000b00720c */ /* 0x000fda0000706670 */
[----:B------:R-:W-:Y:S05]  /*0590*/  @P0 EXIT ;  /* 0x000000000000094d */ /* 0x000fea0003800000 */
[----:B------:R-:W-:-:S05]  /*05a0*/  IMAD.IADD R10, R11, 0x1, R7 ;  /* 0x000000010b0a7824 */ /* 0x000fca00078e0207 */
[----:B------:R-:W-:-:S13]  /*05b0*/  ISETP.GT.AND P0, PT, R10, R0, PT ;  /* 0x000000000a00720c */ /* 0x000fda0003f04270 */
[----:B------:R-:W-:Y:S05]  /*05c0*/  @P0 EXIT ;  /* 0x000000000000094d */ /* 0x000fea0003800000 */
[----:B------:R-:W-:Y:S01]  /*05d0*/  I2FP.F32.U32 R3, R7 ;  /* 0x0000000700037245 */ /* 0x000fe20000201000 */
[----:B------:R-:W-:Y:S02]  /*05e0*/  UMOV UR4, 0x408e2c19 ;  /* 0x408e2c1900047882 */ /* 0x000fe40000000000 */
[----:B------:R-:W-:Y:S01]  /*05f0*/  MOV R4, UR4 ;  /* 0x0000000400047c02 */ /* 0x000fe20008000f00 */
[----:B------:R-:W0:Y:S08]  /*0600*/  MUFU.RCP R0, R3 ;  /* 0x0000000300007308 */ /* 0x000e300000001000 */
[----:B------:R-:W1:Y:S01]  /*0610*/  FCHK P0, R4, R3 ;  /* 0x0000000304007302 */ /* 0x000e620000000000 */
[----:B0-----:R-:W-:-:S04]  /*0620*/  FFMA R7, -R3, R0, 1 ;  /* 0x3f80000003077423 */ /* 0x001fc80000000100 */
[----:B------:R-:W-:-:S04]  /*0630*/  FFMA R0, R0, R7, R0 ;  /* 0x0000000700007223 */ /* 0x000fc80000000000 */
[----:B------:R-:W-:-:S04]  /*0640*/  FFMA R2, R0, 4.4428830146789550781, RZ ;  /* 0x408e2c1900027823 */ /* 0x000fc800000000ff */
[----:B------:R-:W-:-:S04]  /*0650*/  FFMA R7, -R3, R2, 4.4428830146789550781 ;  /* 0x408e2c1903077423 */ /* 0x000fc80000000102 */
[----:B------:R-:W-:Y:S01]  /*0660*/  FFMA R2, R0, R7, R2 ;  /* 0x0000000700027223 */ /* 0x000fe20000000002 */
[----:B-1----:R-:W-:Y:S06]  /*0670*/  @!P0 BRA `(.L_x_5) ;  /* 0x00000000000c8947 */ /* 0x002fec0003800000 */
[----:B------:R-:W-:-:S07]  /*0680*/  MOV R2, 0x6a0 ;  /* 0x000006a000027802 */ /* 0x000fce0000000f00 */
[----:B------:R-:W-:Y:S05]  /*0690*/  CALL.REL.NOINC `($__internal_0_$__cuda_sm3x_div_rn_noftz_f32_slowpath) ;  /* 0x0000000c00447944 */ /* 0x000fea0003c00000 */
[----:B------:R-:W-:-:S07]  /*06a0*/  IMAD.MOV.U32 R2, RZ, RZ, R0 ;  /* 0x000000ffff027224 */ /* 0x000fce00078e0000 */
.L_x_5:
[----:B------:R-:W-:Y:S02]  /*06b0*/  HFMA2 R3, -RZ, RZ, 0.96630859375, -0.0022525787353515625 ;  /* 0x3bbb989dff037431 */ /* 0x000fe400000001ff */
[----:B------:R-:W-:Y:S01]  /*06c0*/  IMAD.MOV.U32 R7, RZ, RZ, 0x437c0000 ;  /* 0x437c0000ff077424 */ /* 0x000fe200078e00ff */
[C---:B------:R-:W-:Y:S02]  /*06d0*/  FSETP.GE.AND P0, PT, |R2|.reuse, 105615, PT ;  /* 0x47ce47800200780b */ /* 0x040fe40003f06200 */
[----:B------:R-:W-:-:S04]  /*06e0*/  FFMA.SAT R0, R2, -R3, 0.5 ;  /* 0x3f00000002007423 */ /* 0x000fc80000002803 */
[----:B------:R-:W-:Y:S01]  /*06f0*/  FFMA.RM R3, R0, R7, 12582913 ;  /* 0x4b40000100037423 */ /* 0x000fe20000004007 */
[----:B------:R-:W-:-:S03]  /*0700*/  FMUL R0, R2, 0.63661974668502807617 ;  /* 0x3f22f98302007820 */ /* 0x000fc60000400000 */
[C---:B------:R-:W-:Y:S01]  /*0710*/  FADD R7, R3.reuse, -12583039 ;  /* 0xcb40007f03077421 */ /* 0x040fe20000000000 */
[----:B------:R-:W-:Y:S02]  /*0720*/  SHF.L.U32 R14, R3, 0x17, RZ ;  /* 0x00000017030e7819 */ /* 0x000fe400000006ff */
[----:B------:R-:W0:Y:S01]  /*0730*/  F2I.NTZ R0, R0 ;  /* 0x0000000000007305 */ /* 0x000e220000203100 */
[----:B------:R-:W-:-:S04]  /*0740*/  FFMA R7, R2, -1.4426950216293334961, -R7 ;  /* 0xbfb8aa3b02077823 */ /* 0x000fc80000000807 */
[----:B------:R-:W-:-:S04]  /*0750*/  FFMA R6, R2, -1.925963033500011079e-08, R7 ;  /* 0xb2a5706002067823 */ /* 0x000fc80000000007 */
[----:B------:R-:W1:Y:S01]  /*0760*/  MUFU.EX2 R7, R6 ;  /* 0x0000000600077308 */ /* 0x000e620000000800 */
[----:B0-----:R-:W-:-:S05]  /*0770*/  I2FP.F32.S32 R9, R0 ;  /* 0x0000000000097245 */ /* 0x001fca0000201400 */
[----:B------:R-:W-:-:S04]  /*0780*/  FFMA R4, R9, -1.5707962512969970703, R2 ;  /* 0xbfc90fda09047823 */ /* 0x000fc80000000002 */
[----:B------:R-:W-:Y:S01]  /*0790*/  FFMA R4, R9, -7.5497894158615963534e-08, R4 ;  /* 0xb3a2216809047823 */ /* 0x000fe20000000004 */
[----:B-1----:R-:W-:-:S03]  /*07a0*/  FMUL R14, R14, R7 ;  /* 0x000000070e0e7220 */ /* 0x002fc60000400000 */
[----:B------:R-:W-:Y:S01]  /*07b0*/  FFMA R4, R9, -5.3903029534742383927e-15, R4 ;  /* 0xa7c234c509047823 */ /* 0x000fe20000000004 */
[----:B------:R-:W-:Y:S01]  /*07c0*/  FMUL R7, R14, R14 ;  /* 0x0000000e0e077220 */ /* 0x000fe20000400000 */
[----:B------:R-:W-:Y:S06]  /*07d0*/  @!P0 BRA `(.L_x_6) ;  /* 0x0000000000cc8947 */ /* 0x000fec0003800000 */
[----:B------:R-:W-:-:S13]  /*07e0*/  FSETP.NEU.AND P0, PT, |R2|, +INF , PT ;  /* 0x7f8000000200780b */ /* 0x000fda0003f0d200 */
[----:B------:R-:W-:Y:S01]  /*07f0*/  @!P0 FMUL R4, RZ, R2 ;  /* 0x00000002ff048220 */ /* 0x000fe20000400000 */
[----:B------:R-:W-:Y:S01]  /*0800*/  @!P0 IMAD.MOV.U32 R0, RZ, RZ, RZ ;  /* 0x000000ffff008224 */ /* 0x000fe200078e00ff */
[----:B------:R-:W-:Y:S06]  /*0810*/  @!P0 BRA `(.L_x_6) ;  /* 0x0000000000bc8947 */ /* 0x000fec0003800000 */
[----:B------:R-:W-:Y:S01]  /*0820*/  SHF.L.U32 R3, R2, 0x8, RZ ;  /* 0x0000000802037819 */ /* 0x000fe200000006ff */
[----:B------:R-:W-:Y:S01]  /*0830*/  IMAD.MOV.U32 R6, RZ, RZ, RZ ;  /* 0x000000ffff067224 */ /* 0x000fe200078e00ff */
[----:B------:R-:W-:Y:S01]  /*0840*/  MOV R15, RZ ;  /* 0x000000ff000f7202 */ /* 0x000fe20000000f00 */
[----:B------:R-:W-:Y:S01]  /*0850*/  IMAD.MOV.U32 R0, RZ, RZ, R1 ;  /* 0x000000ffff007224 */ /* 0x000fe200078e0001 */
[----:B------:R-:W-:Y:S01]  /*0860*/  LOP3.LUT R17, R3, 0x80000000, RZ, 0xfc, !PT ;  /* 0x8000000003117812 */ /* 0x000fe200078efcff */
[----:B------:R-:W0:Y:S01]  /*0870*/  LDCU.64 UR8, c[0x4][URZ] ;  /* 0x01000000ff0877ac */ /* 0x000e220008000a00 */
[----:B------:R-:W-:-:S05]  /*0880*/  UMOV UR4, URZ ;  /* 0x000000ff00047c82 */ /* 0x000fca0008000000 */
.L_x_7:
[----:B0-----:R-:W-:Y:S02]  /*0890*/  MOV R12, UR8 ;  /* 0x00000008000c7c02 */ /* 0x001fe40008000f00 */
[----:B------:R-:W-:-:S05]  /*08a0*/  MOV R13, UR9 ;  /* 0x00000009000d7c02 */ /* 0x000fca0008000f00 */
[----:B------:R-:W2:Y:S01]  /*08b0*/  LDG.E.CONSTANT R8, desc[UR6][R12.64] ;  /* 0x000000060c087981 */ /* 0x000ea2000c1e9900 */
[----:B------:R-:W-:Y:S02]  /*08c0*/  UIADD3 UR8, UP0, UPT, UR8, 0x4, URZ ;  /* 0x0000000408087890 */ /* 0x000fe4000ff1e0ff */
[----:B------:R-:W-:Y:S02]  /*08d0*/  UIADD3 UR4, UPT, UPT, UR4, 0x1, URZ ;  /* 0x0000000104047890 */ /* 0x000fe4000fffe0ff */
[----:B------:R-:W-:Y:S02]  /*08e0*/  UIADD3.X UR9, UPT, UPT, URZ, UR9, URZ, UP0, !UPT ;  /* 0x00000009ff097290 */ /* 0x000fe400087fe4ff */
[----:B------:R-:W-:Y:S01]  /*08f0*/  UISETP.NE.AND UP0, UPT, UR4, 0x6, UPT ;  /* 0x000000060400788c */ /* 0x000fe2000bf05270 */
[----:B--2---:R-:W-:-:S03]  /*0900*/  IMAD.WIDE.U32 R8, R8, R17, RZ ;  /* 0x0000001108087225 */ /* 0x004fc600078e00ff */
[----:B------:R-:W-:-:S05]  /*0910*/  IADD3 R3, P0, PT, R8, R6, RZ ;  /* 0x0000000608037210 */ /* 0x000fca0007f1e0ff */
[----:B------:R0:W-:Y:S01]  /*0920*/  STL [R0], R3 ;  /* 0x0000000300007387 */ /* 0x0001e20000100800 */
[----:B------:R-:W-:Y:S01]  /*0930*/  IMAD.X R6, R9, 0x1, R15, P0 ;  /* 0x0000000109067824 */ /* 0x000fe200000e060f */
[----:B0-----:R-:W-:Y:S01]  /*0940*/  IADD3 R0, PT, PT, R0, 0x4, RZ ;  /* 0x0000000400007810 */ /* 0x001fe20007ffe0ff */
[----:B------:R-:W-:Y:S06]  /*0950*/  BRA.U UP0, `(.L_x_7) ;  /* 0xfffffffd00cc7547 */ /* 0x000fec000b83ffff */
[----:B------:R-:W-:Y:S01]  /*0960*/  SHF.R.U32.HI R4, RZ, 0x17, R2 ;  /* 0x00000017ff047819 */ /* 0x000fe20000011602 */
[----:B------:R0:W-:Y:S03]  /*0970*/  STL [R1+0x18], R6 ;  /* 0x0000180601007387 */ /* 0x0001e60000100800 */
[C---:B------:R-:W-:Y:S02]  /*0980*/  LOP3.LUT R0, R4.reuse, 0xe0, RZ, 0xc0, !PT ;  /* 0x000000e004007812 */ /* 0x040fe400078ec0ff */
[----:B------:R-:W-:Y:S02]  /*0990*/  LOP3.LUT P0, RZ, R4, 0x1f, RZ, 0xc0, !PT ;  /* 0x0000001f04ff7812 */ /* 0x000fe4000780c0ff */
[----:B------:R-:W-:-:S04]  /*09a0*/  IADD3 R0, PT, PT, R0, -0x80, RZ ;  /* 0xffffff8000007810 */ /* 0x000fc80007ffe0ff */
[----:B------:R-:W-:-:S05]  /*09b0*/  SHF.R.U32.HI R0, RZ, 0x5, R0 ;  /* 0x00000005ff007819 */ /* 0x000fca0000011600 */
[----:B------:R-:W-:-:S05]  /*09c0*/  IMAD R12, R0, -0x4, R1 ;  /* 0xfffffffc000c7824 */ /* 0x000fca00078e0201 */
[----:B------:R-:W2:Y:S04]  /*09d0*/  LDL R0, [R12+0x18] ;  /* 0x000018000c007983 */ /* 0x000ea80000100800 */
[----:B------:R-:W2:Y:S04]  /*09e0*/  LDL R3, [R12+0x14] ;  /* 0x000014000c037983 */ /* 0x000ea80000100800 */
[----:B------:R-:W3:Y:S01]  /*09f0*/  @P0 LDL R2, [R12+0x10] ;  /* 0x000010000c020983 */ /* 0x000ee20000100800 */
[----:B------:R-:W-:Y:S01]  /*0a00*/  LOP3.LUT R4, R4, 0x1f, RZ, 0xc0, !PT ;  /* 0x0000001f04047812 */ /* 0x000fe200078ec0ff */
[----:B------:R-:W-:Y:S01]  /*0a10*/  UMOV UR4, 0x54442d19 ;  /* 0x54442d1900047882 */ /* 0x000fe20000000000 */
[----:B------:R-:W-:-:S02]  /*0a20*/  UMOV UR5, 0x3bf921fb ;  /* 0x3bf921fb00057882 */ /* 0x000fc40000000000 */
[-C--:B--2---:R-:W-:Y:S02]  /*0a30*/  @P0 SHF.L.W.U32.HI R0, R3, R4.reuse, R0 ;  /* 0x0000000403000219 */ /* 0x084fe40000010e00 */
[----:B---3--:R-:W-:-:S04]  /*0a40*/  @P0 SHF.L.W.U32.HI R3, R2, R4, R3 ;  /* 0x0000000402030219 */ /* 0x008fc80000010e03 */
[C---:B------:R-:W-:Y:S01]  /*0a50*/  SHF.L.W.U32.HI R2, R3.reuse, 0x2, R0 ;  /* 0x0000000203027819 */ /* 0x040fe20000010e00 */
[----:B------:R-:W-:-:S03]  /*0a60*/  IMAD.SHL.U32 R3, R3, 0x4, RZ ;  /* 0x0000000403037824 */ /* 0x000fc600078e00ff */
[----:B------:R-:W-:Y:S02]  /*0a70*/  SHF.R.S32.HI R4, RZ, 0x1f, R2 ;  /* 0x0000001fff047819 */ /* 0x000fe40000011402 */
[----:B------:R-:W-:Y:S02]  /*0a80*/  ISETP.GE.AND P0, PT, R2, RZ, PT ;  /* 0x000000ff0200720c */ /* 0x000fe40003f06270 */
[C---:B------:R-:W-:Y:S02]  /*0a90*/  LOP3.LUT R8, R4.reuse, R3, RZ, 0x3c, !PT ;  /* 0x0000000304087212 */ /* 0x040fe400078e3cff */
[----:B------:R-:W-:Y:S02]  /*0aa0*/  LOP3.LUT R9, R4, R2, RZ, 0x3c, !PT ;  /* 0x0000000204097212 */ /* 0x000fe400078e3cff */
[----:B------:R-:W-:-:S04]  /*0ab0*/  SHF.R.U32.HI R3, RZ, 0x1e, R0 ;  /* 0x0000001eff037819 */ /* 0x000fc80000011600 */
[----:B------:R-:W1:Y:S01]  /*0ac0*/  I2F.F64.S64 R8, R8 ;  /* 0x0000000800087312 */ /* 0x000e620000301c00 */
[----:B------:R-:W-:Y:S01]  /*0ad0*/  LEA.HI R0, R2, R3, RZ, 0x1 ;  /* 0x0000000302007211 */ /* 0x000fe200078f08ff */
[----:B-1----:R-:W-:-:S10]  /*0ae0*/  DMUL R12, R8, UR4 ;  /* 0x00000004080c7c28 */ /* 0x002fd40008000000 */
[----:B------:R-:W1:Y:S02]  /*0af0*/  F2F.F32.F64 R12, R12 ;  /* 0x0000000c000c7310 */ /* 0x000e640000301000 */
[----:B01----:R-:W-:-:S07]  /*0b00*/  FSEL R4, -R12, R12, !P0 ;  /* 0x0000000c0c047208 */ /* 0x003fce0004000100 */
.L_x_6:
[----:B------:R-:W0:Y:S01]  /*0b10*/  LDC.64 R2, c[0x0][0x390] ;  /* 0x0000e400ff027b82 */ /* 0x000e220000000a00 */
[----:B------:R-:W-:-:S07]  /*0b20*/  IADD3 R15, PT, PT, R10, -0x1, RZ ;  /* 0xffffffff0a0f7810 */ /* 0x000fce0007ffe0ff */
[----:B------:R-:W1:Y:S08]  /*0b30*/  LDC.64 R8, c[0x0][0x380] ;  /* 0x0000e000ff087b82 */ /* 0x000e700000000a00 */
[----:B------:R-:W2:Y:S01]  /*0b40*/  LDC.64 R12, c[0x0][0x3a0] ;  /* 0x0000e800ff0c7b82 */ /* 0x000ea20000000a00 */
[----:B0-----:R-:W-:Y:S01]  /*0b50*/  ISETP.GE.AND P2, PT, R10, R3, PT ;  /* 0x000000030a00720c */ /* 0x001fe20003f46270 */
[----:B------:R-:W-:-:S04]  /*0b60*/  IMAD R15, R15, R2, R5 ;  /* 0x000000020f0f7224 */ /* 0x000fc800078e0205 */
[----:B-1----:R-:W-:-:S05]  /*0b70*/  IMAD.WIDE R18, R15, 0x4, R8 ;  /* 0x000000040f127825 */ /* 0x002fca00078e0208 */
[----:B------:R0:W3:Y:S03]  /*0b80*/  LDG.E.CONSTANT R21, desc[UR6][R18.64] ;  /* 0x0000000612157981 */ /* 0x0000e6000c1e9900 */
[----:B------:R-:W-:-:S06]  /*0b90*/  @!P2 IMAD.WIDE R24, R2, 0x4, R18 ;  /* 0x000000040218a825 */ /* 0x000fcc00078e0212 */
[----:B------:R-:W4:Y:S01]  /*0ba0*/  @!P2 LDG.E.CONSTANT R25, desc[UR6][R24.64] ;  /* 0x000000061819a981 */ /* 0x000f22000c1e9900 */
[----:B------:R-:W-:-:S04]  /*0bb0*/  LOP3.LUT R6, R0, 0x1, RZ, 0xc0, !PT ;  /* 0x0000000100067812 */ /* 0x000fc800078ec0ff */
[----:B------:R-:W-:Y:S02]  /*0bc0*/  ISETP.NE.U32.AND P0, PT, R6, 0x1, PT ;  /* 0x000000010600780c */ /* 0x000fe40003f05070 */
[----:B------:R-:W-:Y:S01]  /*0bd0*/  IADD3 R6, PT, PT, R10, 0x1, RZ ;  /* 0x000000010a067810 */ /* 0x000fe20007ffe0ff */
[----:B------:R-:W-:Y:S01]  /*0be0*/  FMUL R23, R4, R4 ;  /* 0x0000000404177220 */ /* 0x000fe20000400000 */
[----:B------:R-:W-:Y:S01]  /*0bf0*/  MOV R20, 0x37cbac00 ;  /* 0x37cbac0000147802 */ /* 0x000fe20000000f00 */
[----:B--2---:R-:W-:Y:S01]  /*0c00*/  IMAD.WIDE R16, R15, 0x4, R12 ;  /* 0x000000040f107825 */ /* 0x004fe200078e020c */
[----:B------:R-:W-:-:S03]  /*0c10*/  ISETP.GE.AND P3, PT, R6, R3, PT ;  /* 0x000000030600720c */ /* 0x000fc60003f66270 */
[----:B------:R-:W-:Y:S01]  /*0c20*/  FFMA R20, R23, R20, -0.0013887860113754868507 ;  /* 0xbab607ed17147423 */ /* 0x000fe20000000014 */
[----:B------:R-:W-:Y:S02]  /*0c30*/  IMAD.MOV.U32 R22, RZ, RZ, 0x3c0885e4 ;  /* 0x3c0885e4ff167424 */ /* 0x000fe400078e00ff */
[----:B0-----:R-:W-:Y:S01]  /*0c40*/  @!P2 IMAD.WIDE R18, R2, 0x4, R16 ;  /* 0x000000040212a825 */ /* 0x001fe200078e0210 */
[----:B------:R-:W-:Y:S02]  /*0c50*/  IADD3 R0, PT, PT, R0, 0x1, RZ ;  /* 0x0000000100007810 */ /* 0x000fe40007ffe0ff */
[----:B------:R-:W-:Y:S02]  /*0c60*/  FSEL R20, R20, -0.00019574658654164522886, P0 ;  /* 0xb94d415314147808 */ /* 0x000fe40000000000 */
[----:B------:R-:W-:Y:S02]  /*0c70*/  FSEL R22, R22, 0.041666727513074874878, !P0 ;  /* 0x3d2aaabb16167808 */ /* 0x000fe40004000000 */
[----:B------:R-:W-:Y:S01]  /*0c80*/  LOP3.LUT P1, RZ, R0, 0x2, RZ, 0xc0, !PT ;  /* 0x0000000200ff7812 */ /* 0x000fe2000782c0ff */
[----:B------:R-:W-:-:S02]  /*0c90*/  IMAD.MOV.U32 R0, RZ, RZ, 0x3e2aaaa8 ;  /* 0x3e2aaaa8ff007424 */ /* 0x000fc400078e00ff */
[----:B------:R-:W-:Y:S01]  /*0ca0*/  FFMA R20, R23, R20, R22 ;  /* 0x0000001417147223 */ /* 0x000fe20000000016 */
[----:B---3--:R0:W-:Y:S04]  /*0cb0*/  STG.E desc[UR6][R16.64], R21 ;  /* 0x0000001510007986 */ /* 0x0081e8000c101906 */
[----:B----4-:R0:W-:Y:S01]  /*0cc0*/  @!P2 STG.E desc[UR6][R18.64], R25 ;  /* 0x000000191200a986 */ /* 0x0101e2000c101906 */
[----:B------:R-:W-:Y:S05]  /*0cd0*/  @P3 EXIT ;  /* 0x000000000000394d */ /* 0x000fea0003800000 */
[----:B------:R-:W1:Y:S01]  /*0ce0*/  LDCU UR4, c[0x0][0x398] ;  /* 0x00007300ff0477ac */ /* 0x000e620008000800 */
[----:B0-----:R-:W-:Y:S01]  /*0cf0*/  FSEL R16, -R0, -0.4999999701976776123, !P0 ;  /* 0xbeffffff00107808 */ /* 0x001fe20004000100 */
[----:B------:R-:W-:Y:S01]  /*0d00*/  FADD R17, R14, R14 ;  /* 0x0000000e0e117221 */ /* 0x000fe20000000000 */
[----:B------:R-:W-:Y:S01]  /*0d10*/  FSEL R0, R4, 1, !P0 ;  /* 0x3f80000004007808 */ /* 0x000fe20004000000 */
[----:B------:R-:W-:Y:S01]  /*0d20*/  BSSY.RECONVERGENT B0, `(.L_x_8) ;  /* 0x000002c000007945 */ /* 0x000fe20003800200 */
[----:B------:R-:W-:Y:S01]  /*0d30*/  LOP3.LUT R4, RZ, R11, RZ, 0x33, !PT ;  /* 0x0000000bff047212 */ /* 0x000fe200078e33ff */
[----:B------:R-:W-:Y:S01]  /*0d40*/  FFMA R16, R23, R20, R16 ;  /* 0x0000001417107223 */ /* 0x000fe20000000010 */
[----:B------:R-:W-:Y:S01]  /*0d50*/  FADD R11, R7, 1 ;  /* 0x3f800000070b7421 */ /* 0x000fe20000000000 */
[----:B------:R-:W-:Y:S01]  /*0d60*/  FFMA R23, R23, R0, RZ ;  /* 0x0000000017177223 */ /* 0x000fe200000000ff */
[----:B------:R-:W-:-:S03]  /*0d70*/  MOV R19, R10 ;  /* 0x0000000a00137202 */ /* 0x000fc60000000f00 */
[----:B------:R-:W-:-:S04]  /*0d80*/  FFMA R0, R23, R16, R0 ;  /* 0x0000001017007223 */ /* 0x000fc80000000000 */
[----:B------:R-:W-:Y:S01]  /*0d90*/  @P1 FADD R0, RZ, -R0 ;  /* 0x80000000ff001221 */ /* 0x000fe20000000000 */
[----:B-1----:R-:W-:-:S03]  /*0da0*/  IADD3 R4, PT, PT, R4, -UR4, R3 ;  /* 0x8000000404047c10 */ /* 0x002fc6000fffe003 */
[----:B------:R-:W-:Y:S01]  /*0db0*/  FMUL R0, R0, R17 ;  /* 0x0000001100007220 */ /* 0x000fe20000400000 */
[----:B------:R-:W-:-:S03]  /*0dc0*/  LOP3.LUT P0, R14, R4, 0x3, RZ, 0xc0, !PT ;  /* 0x00000003040e7812 */ /* 0x000fc6000780c0ff */
[----:B------:R-:W-:Y:S01]  /*0dd0*/  FADD R4, -R0, R11 ;  /* 0x0000000b00047221 */ /* 0x000fe20000000100 */
[----:B------:R-:W-:-:S03]  /*0de0*/  MOV R11, R6 ;  /* 0x00000006000b7202 */ /* 0x000fc60000000f00 */
[----:B------:R-:W-:-:S06]  /*0df0*/  FMUL R4, R4, 0.5 ;  /* 0x3f00000004047820 */ /* 0x000fcc0000400000 */
[----:B------:R-:W-:Y:S05]  /*0e00*/  @!P0 BRA `(.L_x_9) ;  /* 0x0000000000748947 */ /* 0x000fea0003800000 */
[----:B------:R-:W-:Y:S01]  /*0e10*/  BSSY.RECONVERGENT B1, `(.L_x_10) ;  /* 0x000001b000017945 */ /* 0x000fe20003800200 */
[----:B------:R-:W-:Y:S01]  /*0e20*/  IMAD.MOV.U32 R25, RZ, RZ, R15 ;  /* 0x000000ffff197224 */ /* 0x000fe200078e000f */
[----:B------:R-:W-:Y:S01]  /*0e30*/  IADD3 R6, PT, PT, -R14, RZ, RZ ;  /* 0x000000ff0e067210 */ /* 0x000fe20007ffe1ff */
[-CC-:B------:R-:W-:Y:S02]  /*0e40*/  IMAD R27, R11, R2.reuse, R5.reuse ;  /* 0x000000020b1b7224 */ /* 0x180fe400078e0205 */
[----:B------:R-:W-:-:S07]  /*0e50*/  IMAD R29, R10, R2, R5 ;  /* 0x000000020a1d7224 */ /* 0x000fce00078e0205 */
.L_x_11:
[----:B------:R-:W-:-:S04]  /*0e60*/  IMAD.WIDE R14, R27, 0x4, R8 ;  /* 0x000000041b0e7825 */ /* 0x000fc800078e0208 */
[C---:B------:R-:W-:Y:S02]  /*0e70*/  IMAD.WIDE R16, R29.reuse, 0x4, R8 ;  /* 0x000000041d107825 */ /* 0x040fe400078e0208 */
[----:B------:R-:W2:Y:S04]  /*0e80*/  LDG.E.CONSTANT R14, desc[UR6][R14.64] ;  /* 0x000000060e0e7981 */ /* 0x000ea8000c1e9900 */
[----:B------:R-:W2:Y:S01]  /*0e90*/  LDG.E.CONSTANT R17, desc[UR6][R16.64] ;  /* 0x0000000610117981 */ /* 0x000ea2000c1e9900 */
[----:B------:R-:W-:-:S04]  /*0ea0*/  IMAD.WIDE R18, R29, 0x4, R12 ;  /* 0x000000041d127825 */ /* 0x000fc800078e020c */
[----:B------:R-:W-:Y:S01]  /*0eb0*/  IMAD.WIDE R20, R25, 0x4, R12 ;  /* 0x0000000419147825 */ /* 0x000fe200078e020c */
[----:B0-----:R-:W3:Y:S05]  /*0ec0*/  LDG.E R23, desc[UR6][R18.64] ;  /* 0x0000000612177981 */ /* 0x001eea000c1e1900 */
[----:B------:R-:W4:Y:S01]  /*0ed0*/  LDG.E R20, desc[UR6][R20.64] ;  /* 0x0000000614147981 */ /* 0x000f22000c1e1900 */
[----:B------:R-:W-:Y:S01]  /*0ee0*/  IADD3 R6, PT, PT, R6, 0x1, RZ ;  /* 0x0000000106067810 */ /* 0x000fe20007ffe0ff */
[----:B------:R-:W-:Y:S01]  /*0ef0*/  IMAD.IADD R29, R29, 0x1, R2 ;  /* 0x000000011d1d7824 */ /* 0x000fe200078e0202 */
[----:B------:R-:W-:Y:S02]  /*0f00*/  IADD3 R25, PT, PT, R25, R2, RZ ;  /* 0x0000000219197210 */ /* 0x000fe40007ffe0ff */
[----:B------:R-:W-:-:S02]  /*0f10*/  ISETP.NE.AND P0, PT, R6, RZ, PT ;  /* 0x000000ff0600720c */ /* 0x000fc40003f05270 */
[----:B------:R-:W-:Y:S01]  /*0f20*/  IADD3 R27, PT, PT, R27, R2, RZ ;  /* 0x000000021b1b7210 */ /* 0x000fe20007ffe0ff */
[----:B--2---:R-:W-:Y:S01]  /*0f30*/  FADD R22, R14, R17 ;  /* 0x000000110e167221 */ /* 0x004fe20000000000 */
[----:B------:R-:W-:Y:S01]  /*0f40*/  IMAD.MOV.U32 R14, RZ, RZ, R11 ;  /* 0x000000ffff0e7224 */ /* 0x000fe200078e000b */
[----:B------:R-:W-:Y:S02]  /*0f50*/  IADD3 R11, PT, PT, R11, 0x1, RZ ;  /* 0x000000010b0b7810 */ /* 0x000fe40007ffe0ff */
[----:B------:R-:W-:-:S04]  /*0f60*/  FMUL R22, R4, R22 ;  /* 0x0000001604167220 */ /* 0x000fc80000400000 */
[----:B---3--:R-:W-:Y:S01]  /*0f70*/  FFMA R24, R0, R23, R22 ;  /* 0x0000001700187223 */ /* 0x008fe20000000016 */
[----:B------:R-:W-:-:S04]  /*0f80*/  IMAD.WIDE R22, R2, 0x4, R18 ;  /* 0x0000000402167825 */ /* 0x000fc800078e0212 */
[----:B----4-:R-:W-:-:S05]  /*0f90*/  FFMA R24, -R7, R20, R24 ;  /* 0x0000001407187223 */ /* 0x010fca0000000118 */
[----:B------:R0:W-:Y:S01]  /*0fa0*/  STG.E desc[UR6][R22.64], R24 ;  /* 0x0000001816007986 */ /* 0x0001e2000c101906 */
[----:B------:R-:W-:Y:S05]  /*0fb0*/  @P0 BRA `(.L_x_11) ;  /* 0xfffffffc00a80947 */ /* 0x000fea000383ffff */
[----:B------:R-:W-:Y:S05]  /*0fc0*/  BSYNC.RECONVERGENT B1 ;  /* 0x0000000000017941 */ /* 0x000fea0003800200 */
.L_x_10:
[----:B------:R-:W-:-:S07]  /*0fd0*/  MOV R19, R14 ;  /* 0x0000000e00137202 */ /* 0x000fce0000000f00 */
.L_x_9:
[----:B------:R-:W-:Y:S05]  /*0fe0*/  BSYNC.RECONVERGENT B0 ;  /* 0x0000000000007941 */ /* 0x000fea0003800200 */
.L_x_8:
[----:B------:R-:W-:-:S04]  /*0ff0*/  IADD3 R6, PT, PT, -R10, -0x2, R3 ;  /* 0xfffffffe0a067810 */ /* 0x000fc80007ffe103 */
[----:B------:R-:W-:-:S13]  /*1000*/  ISETP.GE.U32.AND P0, PT, R6, 0x3, PT ;  /* 0x000000030600780c */ /* 0x000fda0003f06070 */
[----:B------:R-:W-:Y:S05]  /*1010*/  @!P0 EXIT ;  /* 0x000000000000894d */ /* 0x000fea0003800000 */
[C---:B------:R-:W-:Y:S01]  /*1020*/  VIADD R15, R11.reuse, 0xffffffff ;  /* 0xffffffff0b0f7836 */ /* 0x040fe20000000000 */
[C---:B------:R-:W-:Y:S01]  /*1030*/  IADD3 R6, PT, PT, R11.reuse, 0x3, RZ ;  /* 0x000000030b067810 */ /* 0x040fe20007ffe0ff */
[-CC-:B------:R-:W-:Y:S02]  /*1040*/  IMAD R17, R11, R2.reuse, R5.reuse ;  /* 0x000000020b117224 */ /* 0x180fe400078e0205 */
[----:B------:R-:W-:-:S07]  /*1050*/  IMAD R15, R15, R2, R5 ;  /* 0x000000020f0f7224 */ /* 0x000fce00078e0205 */
.L_x_12:
[----:B------:R-:W-:Y:S02]  /*1060*/  IMAD R25, R19, R2, R5 ;  /* 0x0000000213197224 */ /* 0x000fe400078e0205 */
[----:B------:R-:W-:-:S04]  /*1070*/  IMAD.WIDE R10, R17, 0x4, R8 ;  /* 0x00000004110a7825 */ /* 0x000fc800078e0208 */
[----:B------:R-:W-:Y:S01]  /*1080*/  IMAD.WIDE R20, R25, 0x4, R8 ;  /* 0x0000000419147825 */ /* 0x000fe200078e0208 */
[----:B------:R1:W2:Y:S03]  /*1090*/  LDG.E.CONSTANT R14, desc[UR6][R10.64] ;  /* 0x000000060a0e7981 */ /* 0x0002a6000c1e9900 */
[----:B------:R-:W-:Y:S02]  /*10a0*/  IMAD R16, R19, R2, -R2 ;  /* 0x0000000213107224 */ /* 0x000fe400078e0a02 */
[----:B------:R-:W2:Y:S01]  /*10b0*/  LDG.E.CONSTANT R21, desc[UR6][R20.64] ;  /* 0x0000000614157981 */ /* 0x000ea2000c1e9900 */
[----:B0-----:R-:W-:Y:S02]  /*10c0*/  IMAD.WIDE R24, R25, 0x4, R12 ;  /* 0x0000000419187825 */ /* 0x001fe400078e020c */
[----:B------:R-:W-:-:S04]  /*10d0*/  IADD3 R23, PT, PT, R5, R16, RZ ;  /* 0x0000001005177210 */ /* 0x000fc80007ffe0ff */
[----:B------:R-:W3:Y:S01]  /*10e0*/  LDG.E R25, desc[UR6][R24.64] ;  /* 0x0000000618197981 */ /* 0x000ee2000c1e1900 */
[----:B------:R-:W-:-:S06]  /*10f0*/  IMAD.WIDE R22, R23, 0x4, R12 ;  /* 0x0000000417167825 */ /* 0x000fcc00078e020c */
[----:B------:R-:W4:Y:S01]  /*1100*/  LDG.E R22, desc[UR6][R22.64] ;  /* 0x0000000616167981 */ /* 0x000f22000c1e1900 */
[----:B------:R-:W-:-:S04]  /*1110*/  IMAD.WIDE R18, R2, 0x4, R10 ;  /* 0x0000000402127825 */ /* 0x000fc800078e020a */
[----:B-1----:R-:W-:-:S04]  /*1120*/  IMAD.WIDE R10, R17, 0x4, R12 ;  /* 0x00000004110a7825 */ /* 0x002fc800078e020c */
[----:B--2---:R-:W-:-:S04]  /*1130*/  FADD R27, R14, R21 ;  /* 0x000000150e1b7221 */ /* 0x004fc80000000000 */
[----:B------:R-:W-:Y:S02]  /*1140*/  FMUL R29, R4, R27 ;  /* 0x0000001b041d7220 */ /* 0x000fe40000400000 */
[----:B------:R0:W2:Y:S02]  /*1150*/  LDG.E.CONSTANT R27, desc[UR6][R18.64] ;  /* 0x00000006121b7981 */ /* 0x0000a4000c1e9900 */
[----:B---3--:R-:W-:Y:S01]  /*1160*/  FFMA R16, R0, R25, R29 ;  /* 0x0000001900107223 */ /* 0x008fe2000000001d */
[----:B------:R-:W-:-:S04]  /*1170*/  IMAD.WIDE R20, R15, 0x4, R12 ;  /* 0x000000040f147825 */ /* 0x000fc800078e020c */
[----:B----4-:R-:W-:-:S05]  /*1180*/  FFMA R29, -R7, R22, R16 ;  /* 0x00000016071d7223 */ /* 0x010fca0000000110 */
[----:B------:R-:W-:Y:S04]  /*1190*/  STG.E desc[UR6][R10.64], R29 ;  /* 0x0000001d0a007986 */ /* 0x000fe8000c101906 */
[----:B------:R-:W3:Y:S01]  /*11a0*/  LDG.E R20, desc[UR6][R20.64] ;  /* 0x0000000614147981 */ /* 0x000ee2000c1e1900 */
[----:B------:R-:W-:-:S04]  /*11b0*/  IMAD.WIDE R22, R2, 0x4, R18 ;  /* 0x0000000402167825 */ /* 0x000fc800078e0212 */
[----:B0-----:R-:W-:-:S04]  /*11c0*/  IMAD.WIDE R18, R2, 0x4, R10 ;  /* 0x0000000402127825 */ /* 0x001fc800078e020a */
[----:B--2---:R-:W-:Y:S02]  /*11d0*/  FADD R25, R14, R27 ;  /* 0x0000001b0e197221 */ /* 0x004fe40000000000 */
[----:B------:R0:W2:Y:S02]  /*11e0*/  LDG.E.CONSTANT R14, desc[UR6][R22.64] ;  /* 0x00000006160e7981 */ /* 0x0000a4000c1e9900 */
[----:B------:R-:W-:-:S04]  /*11f0*/  FMUL R25, R4, R25 ;  /* 0x0000001904197220 */ /* 0x000fc80000400000 */
[----:B------:R-:W-:-:S04]  /*1200*/  FFMA R16, R0, R29, R25 ;  /* 0x0000001d00107223 */ /* 0x000fc80000000019 */
[----:B---3--:R-:W-:-:S05]  /*1210*/  FFMA R25, -R7, R20, R16 ;  /* 0x0000001407197223 */ /* 0x008fca0000000110 */
[----:B------:R1:W-:Y:S04]  /*1220*/  STG.E desc[UR6][R18.64], R25 ;  /* 0x0000001912007986 */ /* 0x0003e8000c101906 */
[----:B------:R-:W3:Y:S01]  /*1230*/  LDG.E R16, desc[UR6][R10.64] ;  /* 0x000000060a107981 */ /* 0x000ee2000c1e1900 */
[----:B------:R-:W-:-:S06]  /*1240*/  IMAD.WIDE R20, R2, 0x4, R22 ;  /* 0x0000000402147825 */ /* 0x000fcc00078e0216 */
[----:B------:R-:W1:Y:S01]  /*1250*/  LDG.E.CONSTANT R21, desc[UR6][R20.64] ;  /* 0x0000000614157981 */ /* 0x000e62000c1e9900 */
[----:B0-----:R-:W-:-:S04]  /*1260*/  IMAD.WIDE R22, R2, 0x4, R18 ;  /* 0x0000000402167825 */ /* 0x001fc800078e0212 */
[----:B--2---:R-:W-:-:S04]  /*1270*/  FADD R27, R27, R14 ;  /* 0x0000000e1b1b7221 */ /* 0x004fc80000000000 */
[----:B------:R-:W-:-:S04]  /*1280*/  FMUL R27, R4, R27 ;  /* 0x0000001b041b7220 */ /* 0x000fc80000400000 */
[----:B------:R-:W-:-:S04]  /*1290*/  FFMA R24, R0, R25, R27 ;  /* 0x0000001900187223 */ /* 0x000fc8000000001b */
[----:B---3--:R-:W-:-:S05]  /*12a0*/  FFMA R27, -R7, R16, R24 ;  /* 0x00000010071b7223 */ /* 0x008fca0000000118 */
[----:B------:R2:W-:Y:S04]  /*12b0*/  STG.E desc[UR6][R22.64], R27 ;  /* 0x0000001b16007986 */ /* 0x0005e8000c101906 */
[----:B------:R0:W3:Y:S01]  /*12c0*/  LDG.E R16, desc[UR6][R18.64] ;  /* 0x0000000612107981 */ /* 0x0000e2000c1e1900 */
[----:B-1----:R-:W-:-:S04]  /*12d0*/  FADD R25, R14, R21 ;  /* 0x000000150e197221 */ /* 0x002fc80000000000 */
[----:B------:R-:W-:-:S04]  /*12e0*/  FMUL R25, R4, R25 ;  /* 0x0000001904197220 */ /* 0x000fc80000400000 */
[----:B------:R-:W-:Y:S01]  /*12f0*/  FFMA R14, R0, R27, R25 ;  /* 0x0000001b000e7223 */ /* 0x000fe20000000019 */
[C---:B------:R-:W-:Y:S01]  /*1300*/  IMAD.WIDE R10, R2.reuse, 0x4, R22 ;  /* 0x00000004020a7825 */ /* 0x040fe200078e0216 */
[----:B0-----:R-:W-:Y:S02]  /*1310*/  MOV R19, R6 ;  /* 0x0000000600137202 */ /* 0x001fe40000000f00 */
[C---:B------:R-:W-:Y:S01]  /*1320*/  LEA R17, R2.reuse, R17, 0x2 ;  /* 0x0000001102117211 */ /* 0x040fe200078e10ff */
[----:B------:R-:W-:Y:S02]  /*1330*/  IMAD R15, R2, 0x4, R15 ;  /* 0x00000004020f7824 */ /* 0x000fe400078e020f */
[----:B---3--:R-:W-:Y:S01]  /*1340*/  FFMA R25, -R7, R16, R14 ;  /* 0x0000001007197223 */ /* 0x008fe2000000010e */
[----:B------:R-:W-:-:S04]  /*1350*/  VIADD R14, R6, 0x1 ;  /* 0x00000001060e7836 */ /* 0x000fc80000000000 */
[----:B------:R2:W-:Y:S01]  /*1360*/  STG.E desc[UR6][R10.64], R25 ;  /* 0x000000190a007986 */ /* 0x0005e2000c101906 */
[----:B------:R-:W-:Y:S02]  /*1370*/  ISETP.GE.AND P0, PT, R14, R3, PT ;  /* 0x000000030e00720c */ /* 0x000fe40003f06270 */
[----:B------:R-:W-:-:S11]  /*1380*/  IADD3 R6, PT, PT, R6, 0x4, RZ ;  /* 0x0000000406067810 */ /* 0x000fd60007ffe0ff */
[----:B--2---:R-:W-:Y:S05]  /*1390*/  @!P0 BRA `(.L_x_12) ;  /* 0xfffffffc00308947 */ /* 0x004fea000383ffff */
[----:B------:R-:W-:Y:S05]  /*13a0*/  EXIT ;  /* 0x000000000000794d */ /* 0x000fea0003800000 */
        .weak           $__internal_0_$__cuda_sm3x_div_rn_noftz_f32_slowpath
        .type           $__internal_0_$__cuda_sm3x_div_rn_noftz_f32_slowpath,@function
        .size           $__internal_0_$__cuda_sm3x_div_rn_noftz_f32_slowpath,(.L_x_51 - $__internal_0_$__cuda_sm3x_div_rn_noftz_f32_slowpath)
$__internal_0_$__cuda_sm3x_div_rn_noftz_f32_slowpath:
[--C-:B------:R-:W-:Y:S01]  /*13b0*/  SHF.R.U32.HI R0, RZ, 0x17, R3.reuse ;  /* 0x00000017ff007819 */ /* 0x100fe20000011603 */
[----:B------:R-:W-:-:S03]  /*13c0*/  IMAD.MOV.U32 R6, RZ, RZ, R3 ;  /* 0x000000ffff067224 */ /* 0x000fc600078e0003 */
[----:B------:R-:W-:-:S04]  /*13d0*/  LOP3.LUT R4, R0, 0xff, RZ, 0xc0, !PT ;  /* 0x000000ff00047812 */ /* 0x000fc800078ec0ff */
[----:B------:R-:W-:-:S04]  /*13e0*/  IADD3 R8, PT, PT, R4, -0x1, RZ ;  /* 0xffffffff04087810 */ /* 0x000fc80007ffe0ff */
[----:B------:R-:W-:-:S13]  /*13f0*/  ISETP.GT.U32.AND P0, PT, R8, 0xfd, PT ;  /* 0x000000fd0800780c */ /* 0x000fda0003f04070 */
[----:B------:R-:W-:Y:S01]  /*1400*/  @!P0 MOV R7, RZ ;  /* 0x000000ff00078202 */ /* 0x000fe20000000f00 */
[----:B------:R-:W-:Y:S06]  /*1410*/  @!P0 BRA `(.L_x_13) ;  /* 0x0000000000408947 */ /* 0x000fec0003800000 */
[----:B------:R-:W-:Y:S02]  /*1420*/  FSETP.GTU.FTZ.AND P0, PT, |R3|, +INF , PT ;  /* 0x7f8000000300780b */ /* 0x000fe40003f1c200 */
[----:B------:R-:W-:-:S11]  /*1430*/  MOV R0, R3 ;  /* 0x0000000300007202 */ /* 0x000fd60000000f00 */
[----:B------:R-:W-:Y:S05]  /*1440*/  @P0 BRA `(.L_x_14) ;  /* 0x0000000400280947 */ /* 0x000fea0003800000 */
[----:B------:R-:W-:-:S05]  /*1450*/  IMAD.MOV.U32 R3, RZ, RZ, 0x408e2c19 ;  /* 0x408e2c19ff037424 */ /* 0x000fca00078e00ff */
[----:B------:R-:W-:-:S13]  /*1460*/  LOP3.LUT P0, RZ, R6, 0x7fffffff, R3, 0xc8, !PT ;  /* 0x7fffffff06ff7812 */ /* 0x000fda000780c803 */
[----:B------:R-:W-:Y:S05]  /*1470*/  @!P0 BRA `(.L_x_15) ;  /* 0x0000000400148947 */ /* 0x000fea0003800000 */
[----:B------:R-:W-:Y:S02]  /*1480*/  FSETP.NEU.FTZ.AND P0, PT, |R0|, +INF , PT ;  /* 0x7f8000000000780b */ /* 0x000fe40003f1d200 */
[----:B------:R-:W-:-:S04]  /*1490*/  LOP3.LUT P1, RZ, R3, 0x7fffffff, RZ, 0xc0, !PT ;  /* 0x7fffffff03ff7812 */ /* 0x000fc8000782c0ff */
[----:B------:R-:W-:-:S13]  /*14a0*/  PLOP3.LUT P0, PT, P0, P1, PT, 0x2f, 0xf2 ;  /* 0x0000000000f2781c */ /* 0x000fda0000702577 */
[----:B------:R-:W-:Y:S05]  /*14b0*/  @P0 BRA `(.L_x_16) ;  /* 0x0000000000fc0947 */ /* 0x000fea0003800000 */
[----:B------:R-:W-:-:S13]  /*14c0*/  LOP3.LUT P0, RZ, R6, 0x7fffffff, RZ, 0xc0, !PT ;  /* 0x7fffffff06ff7812 */ /* 0x000fda000780c0ff */
[----:B------:R-:W-:Y:S05]  /*14d0*/  @!P0 BRA `(.L_x_17) ;  /* 0x0000000000e88947 */ /* 0x000fea0003800000 */
[----:B------:R-:W-:Y:S01]  /*14e0*/  ISETP.GE.AND P0, PT, R8, RZ, PT ;  /* 0x000000ff0800720c */ /* 0x000fe20003f06270 */
[----:B------:R-:W-:-:S12]  /*14f0*/  HFMA2 R7, -RZ, RZ, 0, 0 ;  /* 0x00000000ff077431 */ /* 0x000fd800000001ff */
[----:B------:R-:W-:Y:S01]  /*1500*/  @!P0 FFMA R6, R0, 1.84467440737095516160e+19, RZ ;  /* 0x5f80000000068823 */ /* 0x000fe200000000ff */
[----:B------:R-:W-:-:S07]  /*1510*/  @!P0 IADD3 R7, PT, PT, R7, 0x40, RZ ;  /* 0x0000004007078810 */ /* 0x000fce0007ffe0ff */
.L_x_13:
[----:B------:R-:W-:Y:S01]  /*1520*/  LEA R3, R4, 0xc0800000, 0x17 ;  /* 0xc080000004037811 */ /* 0x000fe200078eb8ff */
[----:B------:R-:W-:Y:S01]  /*1530*/  UMOV UR4, 0x408e2c19 ;  /* 0x408e2c1900047882 */ /* 0x000fe20000000000 */
[----:B------:R-:W-:Y:S01]  /*1540*/  IADD3 R4, PT, PT, R7, 0x81, -R4 ;  /* 0x0000008107047810 */ /* 0x000fe20007ffe804 */
[----:B------:R-:W-:Y:S02]  /*1550*/  UIADD3 UR4, UPT, UPT, UR4, -0x1000000, URZ ;  /* 0xff00000004047890 */ /* 0x000fe4000fffe0ff */
[----:B------:R-:W-:-:S04]  /*1560*/  IMAD.IADD R6, R6, 0x1, -R3 ;  /* 0x0000000106067824 */ /* 0x000fc800078e0a03 */
[----:B------:R-:W0:Y:S01]  /*1570*/  MUFU.RCP R0, R6 ;  /* 0x0000000600007308 */ /* 0x000e220000001000 */
[----:B------:R-:W-:-:S04]  /*1580*/  FADD.FTZ R3, -R6, -RZ ;  /* 0x800000ff06037221 */ /* 0x000fc80000010100 */
[----:B0-----:R-:W-:-:S04]  /*1590*/  FFMA R9, R0, R3, 1 ;  /* 0x3f80000000097423 */ /* 0x001fc80000000003 */
[----:B------:R-:W-:-:S04]  /*15a0*/  FFMA R0, R0, R9, R0 ;  /* 0x0000000900007223 */ /* 0x000fc80000000000 */
[----:B------:R-:W-:-:S04]  /*15b0*/  FFMA R8, R0, UR4, RZ ;  /* 0x0000000400087c23 */ /* 0x000fc800080000ff */
[----:B------:R-:W-:-:S04]  /*15c0*/  FFMA R9, R3, R8, UR4 ;  /* 0x0000000403097e23 */ /* 0x000fc80008000008 */
[----:B------:R-:W-:-:S04]  /*15d0*/  FFMA R9, R0, R9, R8 ;  /* 0x0000000900097223 */ /* 0x000fc80000000008 */
[----:B------:R-:W-:-:S04]  /*15e0*/  FFMA R8, R3, R9, UR4 ;  /* 0x0000000403087e23 */ /* 0x000fc80008000009 */
[----:B------:R-:W-:-:S05]  /*15f0*/  FFMA R3, R0, R8, R9 ;  /* 0x0000000800037223 */ /* 0x000fca0000000009 */
[----:B------:R-:W-:-:S04]  /*1600*/  SHF.R.U32.HI R6, RZ, 0x17, R3 ;  /* 0x00000017ff067819 */ /* 0x000fc80000011603 */
[----:B------:R-:W-:-:S04]  /*1610*/  LOP3.LUT R6, R6, 0xff, RZ, 0xc0, !PT ;  /* 0x000000ff06067812 */ /* 0x000fc800078ec0ff */
[----:B------:R-:W-:-:S04]  /*1620*/  IADD3 R12, PT, PT, R6, R4, RZ ;  /* 0x00000004060c7210 */ /* 0x000fc80007ffe0ff */
[----:B------:R-:W-:-:S04]  /*1630*/  IADD3 R6, PT, PT, R12, -0x1, RZ ;  /* 0xffffffff0c067810 */ /* 0x000fc80007ffe0ff */
[----:B------:R-:W-:-:S13]  /*1640*/  ISETP.GE.U32.AND P0, PT, R6, 0xfe, PT ;  /* 0x000000fe0600780c */ /* 0x000fda0003f06070 */
[----:B------:R-:W-:Y:S05]  /*1650*/  @!P0 BRA `(.L_x_18) ;  /* 0x0000000000808947 */ /* 0x000fea0003800000 */
[----:B------:R-:W-:-:S13]  /*1660*/  ISETP.GT.AND P0, PT, R12, 0xfe, PT ;  /* 0x000000fe0c00780c */ /* 0x000fda0003f04270 */
[----:B------:R-:W-:Y:S05]  /*1670*/  @P0 BRA `(.L_x_19) ;  /* 0x00000000006c0947 */ /* 0x000fea0003800000 */
[----:B------:R-:W-:-:S13]  /*1680*/  ISETP.GE.AND P0, PT, R12, 0x1, PT ;  /* 0x000000010c00780c */ /* 0x000fda0003f06270 */
[----:B------:R-:W-:Y:S05]  /*1690*/  @P0 BRA `(.L_x_20) ;  /* 0x0000000000980947 */ /* 0x000fea0003800000 */
[----:B------:R-:W-:Y:S02]  /*16a0*/  ISETP.GE.AND P0, PT, R12, -0x18, PT ;  /* 0xffffffe80c00780c */ /* 0x000fe40003f06270 */
[----:B------:R-:W-:-:S11]  /*16b0*/  LOP3.LUT R3, R3, 0x80000000, RZ, 0xc0, !PT ;  /* 0x8000000003037812 */ /* 0x000fd600078ec0ff */
[----:B------:R-:W-:Y:S05]  /*16c0*/  @!P0 BRA `(.L_x_20) ;  /* 0x00000000008c8947 */ /* 0x000fea0003800000 */
[CCC-:B------:R-:W-:Y:S01]  /*16d0*/  FFMA.RZ R4, R0.reuse, R8.reuse, R9.reuse ;  /* 0x0000000800047223 */ /* 0x1c0fe2000000c009 */
[-CC-:B------:R-:W-:Y:S01]  /*16e0*/  FFMA.RM R7, R0, R8.reuse, R9.reuse ;  /* 0x0000000800077223 */ /* 0x180fe20000004009 */
[C---:B------:R-:W-:Y:S02]  /*16f0*/  ISETP.NE.AND P2, PT, R12.reuse, RZ, PT ;  /* 0x000000ff0c00720c */ /* 0x040fe40003f45270 */
[----:B------:R-:W-:Y:S02]  /*1700*/  ISETP.NE.AND P1, PT, R12, RZ, PT ;  /* 0x000000ff0c00720c */ /* 0x000fe40003f25270 */
[----:B------:R-:W-:Y:S01]  /*1710*/  LOP3.LUT R6, R4, 0x7fffff, RZ, 0xc0, !PT ;  /* 0x007fffff04067812 */ /* 0x000fe200078ec0ff */
[----:B------:R-:W-:Y:S01]  /*1720*/  FFMA.RP R4, R0, R8, R9 ;  /* 0x0000000800047223 */ /* 0x000fe20000008009 */
[C---:B------:R-:W-:Y:S01]  /*1730*/  VIADD R9, R12.reuse, 0x20 ;  /* 0x000000200c097836 */ /* 0x040fe20000000000 */
[----:B------:R-:W-:Y:S02]  /*1740*/  IADD3 R0, PT, PT, -R12, RZ, RZ ;  /* 0x000000ff0c007210 */ /* 0x000fe40007ffe1ff */
[----:B------:R-:W-:-:S02]  /*1750*/  LOP3.LUT R6, R6, 0x800000, RZ, 0xfc, !PT ;  /* 0x0080000006067812 */ /* 0x000fc400078efcff */
[----:B------:R-:W-:Y:S02]  /*1760*/  FSETP.NEU.FTZ.AND P0, PT, R4, R7, PT ;  /* 0x000000070400720b */ /* 0x000fe40003f1d000 */
[----:B------:R-:W-:Y:S02]  /*1770*/  SHF.L.U32 R9, R6, R9, RZ ;  /* 0x0000000906097219 */ /* 0x000fe400000006ff */
[----:B------:R-:W-:Y:S02]  /*1780*/  SEL R7, R0, RZ, P2 ;  /* 0x000000ff00077207 */ /* 0x000fe40001000000 */
[----:B------:R-:W-:Y:S02]  /*1790*/  ISETP.NE.AND P1, PT, R9, RZ, P1 ;  /* 0x000000ff0900720c */ /* 0x000fe40000f25270 */
[----:B------:R-:W-:Y:S02]  /*17a0*/  SHF.R.U32.HI R7, RZ, R7, R6 ;  /* 0x00000007ff077219 */ /* 0x000fe40000011606 */
[----:B------:R-:W-:-:S02]  /*17b0*/  PLOP3.LUT P0, PT, P0, P1, PT, 0xf8, 0x8f ;  /* 0x00000000008f781c */ /* 0x000fc40000703f70 */
[----:B------:R-:W-:Y:S02]  /*17c0*/  SHF.R.U32.HI R9, RZ, 0x1, R7 ;  /* 0x00000001ff097819 */ /* 0x000fe40000011607 */
[----:B------:R-:W-:-:S04]  /*17d0*/  SEL R0, RZ, 0x1, !P0 ;  /* 0x00000001ff007807 */ /* 0x000fc80004000000 */
[----:B------:R-:W-:-:S04]  /*17e0*/  LOP3.LUT R0, R0, 0x1, R9, 0xf8, !PT ;  /* 0x0000000100007812 */ /* 0x000fc800078ef809 */
[----:B------:R-:W-:-:S04]  /*17f0*/  LOP3.LUT R0, R0, R7, RZ, 0xc0, !PT ;  /* 0x0000000700007212 */ /* 0x000fc800078ec0ff */
[----:B------:R-:W-:-:S04]  /*1800*/  IADD3 R0, PT, PT, R9, R0, RZ ;  /* 0x0000000009007210 */ /* 0x000fc80007ffe0ff */
[----:B------:R-:W-:Y:S01]  /*1810*/  LOP3.LUT R3, R0, R3, RZ, 0xfc, !PT ;  /* 0x0000000300037212 */ /* 0x000fe200078efcff */
[----:B------:R-:W-:Y:S06]  /*1820*/  BRA `(.L_x_20) ;  /* 0x0000000000347947 */ /* 0x000fec0003800000 */
.L_x_19:
[----:B------:R-:W-:-:S04]  /*1830*/  LOP3.LUT R3, R3, 0x80000000, RZ, 0xc0, !PT ;  /* 0x8000000003037812 */ /* 0x000fc800078ec0ff */
[----:B------:R-:W-:Y:S01]  /*1840*/  LOP3.LUT R3, R3, 0x7f800000, RZ, 0xfc, !PT ;  /* 0x7f80000003037812 */ /* 0x000fe200078efcff */
[----:B------:R-:W-:Y:S06]  /*1850*/  BRA `(.L_x_20) ;  /* 0x0000000000287947 */ /* 0x000fec0003800000 */
.L_x_18:
[----:B------:R-:W-:Y:S01]  /*1860*/  IMAD R3, R4, 0x800000, R3 ;  /* 0x0080000004037824 */ /* 0x000fe200078e0203 */
[----:B------:R-:W-:Y:S06]  /*1870*/  BRA `(.L_x_20) ;  /* 0x0000000000207947 */ /* 0x000fec0003800000 */
.L_x_17:
[----:B------:R-:W-:-:S04]  /*1880*/  LOP3.LUT R3, R6, 0x80000000, R3, 0x48, !PT ;  /* 0x8000000006037812 */ /* 0x000fc800078e4803 */
[----:B------:R-:W-:Y:S01]  /*1890*/  LOP3.LUT R3, R3, 0x7f800000, RZ, 0xfc, !PT ;  /* 0x7f80000003037812 */ /* 0x000fe200078efcff */
[----:B------:R-:W-:Y:S06]  /*18a0*/  BRA `(.L_x_20) ;  /* 0x0000000000147947 */ /* 0x000fec0003800000 */
.L_x_16:
[----:B------:R-:W-:Y:S01]  /*18b0*/  LOP3.LUT R3, R6, 0x80000000, R3, 0x48, !PT ;  /* 0x8000000006037812 */ /* 0x000fe200078e4803 */
[----:B------:R-:W-:Y:S06]  /*18c0*/  BRA `(.L_x_20) ;  /* 0x00000000000c7947 */ /* 0x000fec0003800000 */
.L_x_15:
[----:B------:R-:W0:Y:S01]  /*18d0*/  MUFU.RSQ R3, -QNAN ;  /* 0xffc0000000037908 */ /* 0x000e220000001400 */
[----:B------:R-:W-:Y:S05]  /*18e0*/  BRA `(.L_x_20) ;  /* 0x0000000000047947 */ /* 0x000fea0003800000 */
.L_x_14:
[----:B------:R-:W-:-:S07]  /*18f0*/  FADD.FTZ R3, R0, 4.4428830146789550781 ;  /* 0x408e2c1900037421 */ /* 0x000fce0000010000 */
.L_x_20:
[----:B0-----:R-:W-:Y:S01]  /*1900*/  MOV R0, R3 ;  /* 0x0000000300007202 */ /* 0x001fe20000000f00 */
[----:B------:R-:W-:-:S04]  /*1910*/  HFMA2 R3, -RZ, RZ, 0, 0 ;  /* 0x00000000ff037431 */ /* 0x000fc800000001ff */
[----:B------:R-:W-:Y:S05]  /*1920*/  RET.REL.NODEC R2 `(supersmoother_many_series_one_param_f32) ;  /* 0xffffffe402b47950 */ /* 0x000fea0003c3ffff */
.L_x_21:
[----:B------:R-:W-:-:S00]  /*1930*/  BRA `(.L_x_21) ;  /* 0xfffffffc00fc7947 */ /* 0x000fc0000383ffff */
[----:B------:R-:W-:-:S00]  /*1940*/  NOP ;  /* 0x0000000000007918 */ /* 0x000fc00000000000 */
        /* <DEDUP_REMOVED lines=11> */
.L_x_51:


//--------------------- .text.supersmoother_batch_f32 --------------------------
	.section	.text.supersmoother_batch_f32,"ax",@progbits
	.align	128
        .global         supersmoother_batch_f32
        .type           supersmoother_batch_f32,@function
        .size           supersmoother_batch_f32,(.L_x_52 - supersmoother_batch_f32)
        .other          supersmoother_batch_f32,@"STO_CUDA_ENTRY STV_DEFAULT"
supersmoother_batch_f32:
.text.supersmoother_batch_f32:
[----:B------:R-:W0:Y:S01]  /*0000*/  LDC R1, c[0x0][0x37c] ;  /* 0x0000df00ff017b82 */ /* 0x000e220000000800 */
[----:B------:R-:W1:Y:S07]  /*0010*/  S2R R0, SR_TID.X ;  /* 0x0000000000007919 */ /* 0x000e6e0000002100 */
[----:B------:R-:W1:Y:S01]  /*0020*/  S2UR UR4, SR_CTAID.X ;  /* 0x00000000000479c3 */ /* 0x000e620000002500 */
[----:B------:R-:W2:Y:S01]  /*0030*/  LDCU UR5, c[0x0][0x394] ;  /* 0x00007280ff0577ac */ /* 0x000ea20008000800 */
[----:B0-----:R-:W-:-:S06]  /*0040*/  VIADD R1, R1, 0xffffffe0 ;  /* 0xffffffe001017836 */ /* 0x001fcc0000000000 */
[----:B------:R-:W1:Y:S02]  /*0050*/  LDC R3, c[0x0][0x360] ;  /* 0x0000d800ff037b82 */ /* 0x000e640000000800 */
[----:B-1----:R-:W-:-:S05]  /*0060*/  IMAD R3, R3, UR4, R0 ;  /* 0x0000000403037c24 */ /* 0x002fca000f8e0200 */
[----:B--2---:R-:W-:-:S13]  /*0070*/  ISETP.GE.AND P0, PT, R3, UR5, PT ;  /* 0x0000000503007c0c */ /* 0x004fda000bf06270 */
[----:B------:R-:W-:Y:S05]  /*0080*/  @P0 EXIT ;  /* 0x000000000000094d */ /* 0x000fea0003800000 */
[----:B------:R-:W0:Y:S01]  /*0090*/  LDC.64 R14, c[0x0][0x388] ;  /* 0x0000e200ff0e7b82 */ /* 0x000e220000000a00 */
[----:B------:R-:W1:Y:S01]  /*00a0*/  LDCU.64 UR8, c[0x0][0x358] ;  /* 0x00006b00ff0877ac */ /* 0x000e620008000a00 */
[----:B------:R-:W2:Y:S01]  /*00b0*/  LDCU UR7, c[0x0][0x390] ;  /* 0x00007200ff0777ac */ /* 0x000ea20008000800 */
[----:B------:R-:W3:Y:S01]  /*00c0*/  LDCU.64 UR10, c[0x0][0x3a0] ;  /* 0x00007400ff0a77ac */ /* 0x000ee20008000a00 */
[----:B0-----:R-:W-:-:S06]  /*00d0*/  IMAD.WIDE R14, R3, 0x4, R14 ;  /* 0x00000004030e7825 */ /* 0x001fcc00078e020e */
[----:B-1----:R0:W5:Y:S01]  /*00e0*/  LDG.E.CONSTANT R14, desc[UR8][R14.64] ;  /* 0x000000080e0e7981 */ /* 0x002162000c1e9900 */
[----:B--2---:R-:W-:Y:S01]  /*00f0*/  IMAD R8, R3, UR7, RZ ;  /* 0x0000000703087c24 */ /* 0x004fe2000f8e02ff */
[----:B------:R-:W-:-:S03]  /*0100*/  UISETP.GE.AND UP0, UPT, UR7, 0x1, UPT ;  /* 0x000000010700788c */ /* 0x000fc6000bf06270 */
[----:B------:R-:W-:-:S03]  /*0110*/  IMAD.WIDE R8, R8, 0x4, RZ ;  /* 0x0000000408087825 */ /* 0x000fc600078e02ff */
[----:B---3--:R-:W-:-:S04]  /*0120*/  IADD3 R10, P0, PT, R8, UR10, RZ ;  /* 0x0000000a080a7c10 */ /* 0x008fc8000ff1e0ff */
[----:B------:R-:W-:Y:S01]  /*0130*/  IADD3.X R11, PT, PT, R9, UR11, RZ, P0, !PT ;  /* 0x0000000b090b7c10 */ /* 0x000fe200087fe4ff */
[----:B0-----:R-:W-:Y:S08]  /*0140*/  BRA.U !UP0, `(.L_x_22) ;  /* 0x0000000508307547 */ /* 0x001ff0000b800000 */
[----:B------:R-:W-:Y:S01]  /*0150*/  UISETP.GE.U32.AND UP1, UPT, UR7, 0x10, UPT ;  /* 0x000000100700788c */ /* 0x000fe2000bf26070 */
[----:B------:R-:W-:Y:S01]  /*0160*/  IMAD.MOV.U32 R5, RZ, RZ, RZ ;  /* 0x000000ffff057224 */ /* 0x000fe200078e00ff */
[----:B------:R-:W-:-:S04]  /*0170*/  ULOP3.LUT UR4, UR7, 0xf, URZ, 0xc0, !UPT ;  /* 0x0000000f07047892 */ /* 0x000fc8000f8ec0ff */
[----:B------:R-:W-:-:S03]  /*0180*/  UISETP.NE.AND UP0, UPT, UR4, URZ, UPT ;  /* 0x000000ff0400728c */ /* 0x000fc6000bf05270 */
[----:B------:R-:W-:Y:S08]  /*0190*/  BRA.U !UP1, `(.L_x_23) ;  /* 0x0000000109747547 */ /* 0x000ff0000b800000 */
[----:B------:R-:W-:Y:S01]  /*01a0*/  ULOP3.LUT UR5, UR7, 0x7ffffff0, URZ, 0xc0, !UPT ;  /* 0x7ffffff007057892 */ /* 0x000fe2000f8ec0ff */
[----:B------:R-:W-:Y:S02]  /*01b0*/  IADD3 R0, P0, PT, R10, 0x20, RZ ;  /* 0x000000200a007810 */ /* 0x000fe40007f1e0ff */
[----:B------:R-:W-:Y:S01]  /*01c0*/  MOV R13, 0x7fffffff ;  /* 0x7fffffff000d7802 */ /* 0x000fe20000000f00 */
[----:B------:R-:W-:Y:S02]  /*01d0*/  UIADD3 UR6, UPT, UPT, -UR5, URZ, URZ ;  /* 0x000000ff05067290 */ /* 0x000fe4000fffe1ff */
[----:B------:R-:W-:Y:S02]  /*01e0*/  IMAD.X R7, RZ, RZ, R11, P0 ;  /* 0x000000ffff077224 */ /* 0x000fe400000e060b */
[----:B------:R-:W-:-:S08]  /*01f0*/  IMAD.U32 R5, RZ, RZ, UR5 ;  /* 0x00000005ff057e24 */ /* 0x000fd0000f8e00ff */
.L_x_24:
[----:B0-----:R-:W-:Y:S01]  /*0200*/  MOV R2, R0 ;  /* 0x0000000000027202 */ /* 0x001fe20000000f00 */
[----:B------:R-:W-:Y:S01]  /*0210*/  IMAD.MOV.U32 R3, RZ, RZ, R7 ;  /* 0x000000ffff037224 */ /* 0x000fe200078e0007 */
[----:B------:R-:W-:Y:S02]  /*0220*/  UIADD3 UR6, UPT, UPT, UR6, 0x10, URZ ;  /* 0x0000001006067890 */ /* 0x000fe4000fffe0ff */
[----:B------:R-:W-:Y:S02]  /*0230*/  IADD3 R0, P0, PT, R2, 0x40, RZ ;  /* 0x0000004002007810 */ /* 0x000fe40007f1e0ff */
[----:B------:R0:W-:Y:S01]  /*0240*/  STG.E desc[UR8][R2.64+-0x20], R13 ;  /* 0xffffe00d02007986 */ /* 0x0001e2000c101908 */
[----:B------:R-:W-:Y:S02]  /*0250*/  UISETP.NE.AND UP1, UPT, UR6, URZ, UPT ;  /* 0x000000ff0600728c */ /* 0x000fe4000bf25270 */
[----:B------:R-:W-:Y:S01]  /*0260*/  IMAD.X R7, RZ, RZ, R3, P0 ;  /* 0x000000ffff077224 */ /* 0x000fe200000e0603 */
[----:B------:R0:W-:Y:S04]  /*0270*/  STG.E desc[UR8][R2.64+-0x1c], R13 ;  /* 0xffffe40d02007986 */ /* 0x0001e8000c101908 */
        /* <DEDUP_REMOVED lines=13> */
[----:B------:R0:W-:Y:S01]  /*0350*/  STG.E desc[UR8][R2.64+0x1c], R13 ;  /* 0x00001c0d02007986 */ /* 0x0001e2000c101908 */
[----:B------:R-:W-:Y:S05]  /*0360*/  BRA.U UP1, `(.L_x_24) ;  /* 0xfffffffd01a47547 */ /* 0x000fea000b83ffff */
.L_x_23:
[----:B------:R-:W-:Y:S05]  /*0370*/  BRA.U !UP0, `(.L_x_22) ;  /* 0x0000000108a47547 */ /* 0x000fea000b800000 */
[----:B------:R-:W-:Y:S02]  /*0380*/  UISETP.GE.U32.AND UP0, UPT, UR4, 0x8, UPT ;  /* 0x000000080400788c */ /* 0x000fe4000bf06070 */
[----:B------:R-:W-:-:S04]  /*0390*/  ULOP3.LUT UR5, UR7, 0x7, URZ, 0xc0, !UPT ;  /* 0x0000000707057892 */ /* 0x000fc8000f8ec0ff */
[----:B------:R-:W-:-:S03]  /*03a0*/  UISETP.NE.AND UP1, UPT, UR5, URZ, UPT ;  /* 0x000000ff0500728c */ /* 0x000fc6000bf25270 */
[----:B------:R-:W-:Y:S08]  /*03b0*/  BRA.U !UP0, `(.L_x_25) ;  /* 0x00000001082c7547 */ /* 0x000ff0000b800000 */
[----:B------:R-:W-:Y:S01]  /*03c0*/  MOV R7, 0x7fffffff ;  /* 0x7fffffff00077802 */ /* 0x000fe20000000f00 */
[----:B0-----:R-:W-:-:S04]  /*03d0*/  IMAD.WIDE.U32 R2, R5, 0x4, R10 ;  /* 0x0000000405027825 */ /* 0x001fc800078e000a */
[----:B------:R-:W-:Y:S01]  /*03e0*/  VIADD R5, R5, 0x8 ;  /* 0x0000000805057836 */ /* 0x000fe20000000000 */
[----:B------:R1:W-:Y:S04]  /*03f0*/  STG.E desc[UR8][R2.64], R7 ;  /* 0x0000000702007986 */ /* 0x0003e8000c101908 */
[----:B------:R1:W-:Y:S04]  /*0400*/  STG.E desc[UR8][R2.64+0x4], R7 ;  /* 0x0000040702007986 */ /* 0x0003e8000c101908 */
[----:B------:R1:W-:Y:S04]  /*0410*/  STG.E desc[UR8][R2.64+0x8], R7 ;  /* 0x0000080702007986 */ /* 0x0003e8000c101908 */
[----:B------:R1:W-:Y:S04]  /*0420*/  STG.E desc[UR8][R2.64+0xc], R7 ;  /* 0x00000c0702007986 */ /* 0x0003e8000c101908 */
[----:B------:R1:W-:Y:S04]  /*0430*/  STG.E desc[UR8][R2.64+0x10], R7 ;  /* 0x0000100702007986 */ /* 0x0003e8000c101908 */
[----:B------:R1:W-:Y:S04]  /*0440*/  STG.E desc[UR8][R2.64+0x14], R7 ;  /* 0x0000140702007986 */ /* 0x0003e8000c101908 */
[----:B------:R1:W-:Y:S04]  /*0450*/  STG.E desc[UR8][R2.64+0x18], R7 ;  /* 0x0000180702007986 */ /* 0x0003e8000c101908 */
[----:B------:R1:W-:Y:S02]  /*0460*/  STG.E desc[UR8][R2.64+0x1c], R7 ;  /* 0x00001c0702007986 */ /* 0x0003e4000c101908 */
.L_x_25:
[----:B------:R-:W-:Y:S05]  /*0470*/  BRA.U !UP1, `(.L_x_22) ;  /* 0x0000000109647547 */ /* 0x000fea000b800000 */
[----:B------:R-:W-:Y:S02]  /*0480*/  UISETP.GE.U32.AND UP0, UPT, UR5, 0x4, UPT ;  /* 0x000000040500788c */ /* 0x000fe4000bf06070 */
[----:B------:R-:W-:-:S04]  /*0490*/  ULOP3.LUT UR4, UR7, 0x3, URZ, 0xc0, !UPT ;  /* 0x0000000307047892 */ /* 0x000fc8000f8ec0ff */
[----:B------:R-:W-:-:S03]  /*04a0*/  UISETP.NE.AND UP1, UPT, UR4, URZ, UPT ;  /* 0x000000ff0400728c */ /* 0x000fc6000bf25270 */
[----:B------:R-:W-:Y:S08]  /*04b0*/  BRA.U !UP0, `(.L_x_26) ;  /* 0x00000001081c7547 */ /* 0x000ff0000b800000 */
[----:B-1----:R-:W-:Y:S02]  /*04c0*/  IMAD.MOV.U32 R7, RZ, RZ, 0x7fffffff ;  /* 0x7fffffffff077424 */ /* 0x002fe400078e00ff */
[C---:B0-----:R-:W-:Y:S01]  /*04d0*/  IMAD.WIDE.U32 R2, R5.reuse, 0x4, R10 ;  /* 0x0000000405027825 */ /* 0x041fe200078e000a */
[----:B------:R-:W-:-:S04]  /*04e0*/  IADD3 R5, PT, PT, R5, 0x4, RZ ;  /* 0x0000000405057810 */ /* 0x000fc80007ffe0ff */
[----:B------:R2:W-:Y:S04]  /*04f0*/  STG.E desc[UR8][R2.64], R7 ;  /* 0x0000000702007986 */ /* 0x0005e8000c101908 */
[----:B------:R2:W-:Y:S04]  /*0500*/  STG.E desc[UR8][R2.64+0x4], R7 ;  /* 0x0000040702007986 */ /* 0x0005e8000c101908 */
[----:B------:R2:W-:Y:S04]  /*0510*/  STG.E desc[UR8][R2.64+0x8], R7 ;  /* 0x0000080702007986 */ /* 0x0005e8000c101908 */
[----:B------:R2:W-:Y:S02]  /*0520*/  STG.E desc[UR8][R2.64+0xc], R7 ;  /* 0x00000c0702007986 */ /* 0x0005e4000c101908 */
.L_x_26:
[----:B------:R-:W-:Y:S05]  /*0530*/  BRA.U !UP1, `(.L_x_22) ;  /* 0x0000000109347547 */ /* 0x000fea000b800000 */
[----:B012---:R-:W-:Y:S01]  /*0540*/  IMAD.WIDE.U32 R2, R5, 0x4, R8 ;  /* 0x0000000405027825 */ /* 0x007fe200078e0008 */
[----:B------:R-:W-:-:S03]  /*0550*/  UIADD3 UR4, UPT, UPT, -UR4, URZ, URZ ;  /* 0x000000ff04047290 */ /* 0x000fc6000fffe1ff */
[----:B------:R-:W-:Y:S01]  /*0560*/  IMAD.MOV.U32 R7, RZ, RZ, 0x7fffffff ;  /* 0x7fffffffff077424 */ /* 0x000fe200078e00ff */
[----:B------:R-:W-:-:S04]  /*0570*/  IADD3 R0, P0, PT, R2, UR10, RZ ;  /* 0x0000000a02007c10 */ /* 0x000fc8000ff1e0ff */
[----:B------:R-:W-:-:S09]  /*0580*/  IADD3.X R5, PT, PT, R3, UR11, RZ, P0, !PT ;  /* 0x0000000b03057c10 */ /* 0x000fd200087fe4ff */
.L_x_27:
[----:B---3--:R-:W-:Y:S01]  /*0590*/  IMAD.MOV.U32 R2, RZ, RZ, R0 ;  /* 0x000000ffff027224 */ /* 0x008fe200078e0000 */
[----:B------:R-:W-:Y:S01]  /*05a0*/  MOV R3, R5 ;  /* 0x0000000500037202 */ /* 0x000fe20000000f00 */
[----:B------:R-:W-:Y:S01]  /*05b0*/  UIADD3 UR4, UPT, UPT, UR4, 0x1, URZ ;  /* 0x0000000104047890 */ /* 0x000fe2000fffe0ff */
[----:B------:R-:W-:-:S03]  /*05c0*/  IADD3 R0, P0, PT, R0, 0x4, RZ ;  /* 0x0000000400007810 */ /* 0x000fc60007f1e0ff */
[----:B------:R3:W-:Y:S01]  /*05d0*/  STG.E desc[UR8][R2.64], R7 ;  /* 0x0000000702007986 */ /* 0x0007e2000c101908 */
[----:B------:R-:W-:Y:S01]  /*05e0*/  UISETP.NE.AND UP0, UPT, UR4, URZ, UPT ;  /* 0x000000ff0400728c */ /* 0x000fe2000bf05270 */
[----:B------:R-:W-:-:S08]  /*05f0*/  IMAD.X R5, RZ, RZ, R5, P0 ;  /* 0x000000ffff057224 */ /* 0x000fd000000e0605 */
[----:B------:R-:W-:Y:S05]  /*0600*/  BRA.U UP0, `(.L_x_27) ;  /* 0xfffffffd00e07547 */ /* 0x000fea000b83ffff */
.L_x_22:
[----:B-----5:R-:W-:-:S04]  /*0610*/  ISETP.GT.AND P0, PT, R14, UR7, PT ;  /* 0x000000070e007c0c */ /* 0x020fc8000bf04270 */
[----:B------:R-:W-:-:S13]  /*0620*/  ISETP.LT.OR P0, PT, R14, 0x1, P0 ;  /* 0x000000010e00780c */ /* 0x000fda0000701670 */
[----:B------:R-:W-:Y:S05]  /*0630*/  @P0 EXIT ;  /* 0x000000000000094d */ /* 0x000fea0003800000 */
[----:B------:R-:W0:Y:S02]  /*0640*/  LDC R5, c[0x0][0x398] ;  /* 0x0000e600ff057b82 */ /* 0x000e240000000800 */
[----:B0123--:R-:W-:-:S04]  /*0650*/  IADD3 R3, PT, PT, -R5, UR7, RZ ;  /* 0x0000000705037c10 */ /* 0x00ffc8000fffe1ff */
[----:B------:R-:W-:-:S04]  /*0660*/  ISETP.GE.AND P0, PT, R3, R14, PT ;  /* 0x0000000e0300720c */ /* 0x000fc80003f06270 */
[----:B------:R-:W-:-:S04]  /*0670*/  ISETP.LT.OR P0, PT, R5, RZ, !P0 ;  /* 0x000000ff0500720c */ /* 0x000fc80004701670 */
[----:B------:R-:W-:-:S13]  /*0680*/  ISETP.GE.OR P0, PT, R5, UR7, P0 ;  /* 0x0000000705007c0c */ /* 0x000fda0008706670 */
[----:B------:R-:W-:Y:S05]  /*0690*/  @P0 EXIT ;  /* 0x000000000000094d */ /* 0x000fea0003800000 */
[----:B------:R-:W-:-:S05]  /*06a0*/  IMAD.IADD R5, R14, 0x1, R5 ;  /* 0x000000010e057824 */ /* 0x000fca00078e0205 */
[----:B------:R-:W-:-:S13]  /*06b0*/  ISETP.GT.AND P0, PT, R5, UR7, PT ;  /* 0x0000000705007c0c */ /* 0x000fda000bf04270 */
[----:B------:R-:W-:Y:S05]  /*06c0*/  @P0 EXIT ;  /* 0x000000000000094d */ /* 0x000fea0003800000 */
[----:B------:R-:W-:Y:S01]  /*06d0*/  I2FP.F32.U32 R3, R14 ;  /* 0x0000000e00037245 */ /* 0x000fe20000201000 */
[----:B------:R-:W-:Y:S01]  /*06e0*/  UMOV UR4, 0x408e2c19 ;  /* 0x408e2c1900047882 */ /* 0x000fe20000000000 */
[----:B------:R-:W-:Y:S01]  /*06f0*/  BSSY.RECONVERGENT B1, `(.L_x_28) ;  /* 0x000000d000017945 */ /* 0x000fe20003800200 */
        /* <DEDUP_REMOVED lines=10> */
[----:B------:R-:W-:Y:S05]  /*07a0*/  CALL.REL.NOINC `($__internal_1_$__cuda_sm3x_div_rn_noftz_f32_slowpath) ;  /* 0x0000000c00487944 */ /* 0x000fea0003c00000 */
[----:B------:R-:W-:-:S07]  /*07b0*/  IMAD.MOV.U32 R2, RZ, RZ, R0 ;  /* 0x000000ffff027224 */ /* 0x000fce00078e0000 */
.L_x_29:
[----:B------:R-:W-:Y:S05]  /*07c0*/  BSYNC.RECONVERGENT B1 ;  /* 0x0000000000017941 */ /* 0x000fea0003800200 */
.L_x_28:
[----:B------:R-:W-:Y:S02]  /*07d0*/  HFMA2 R3, -RZ, RZ, 0.96630859375, -0.0022525787353515625 ;  /* 0x3bbb989dff037431 */ /* 0x000fe400000001ff */
[----:B------:R-:W-:Y:S01]  /*07e0*/  IMAD.MOV.U32 R7, RZ, RZ, 0x437c0000 ;  /* 0x437c0000ff077424 */ /* 0x000fe200078e00ff */
[C---:B------:R-:W-:Y:S01]  /*07f0*/  FSETP.GE.AND P0, PT, |R2|.reuse, 105615, PT ;  /* 0x47ce47800200780b */ /* 0x040fe20003f06200 */
[----:B------:R-:W-:Y:S01]  /*0800*/  BSSY.RECONVERGENT B0, `(.L_x_30) ;  /* 0x0000044000007945 */ /* 0x000fe20003800200 */
[----:B------:R-:W-:-:S04]  /*0810*/  FFMA.SAT R0, R2, -R3, 0.5 ;  /* 0x3f00000002007423 */ /* 0x000fc80000002803 */
[----:B------:R-:W-:Y:S01]  /*0820*/  FFMA.RM R3, R0, R7, 12582913 ;  /* 0x4b40000100037423 */ /* 0x000fe20000004007 */
[----:B------:R-:W-:-:S03]  /*0830*/  FMUL R0, R2, 0.63661974668502807617 ;  /* 0x3f22f98302007820 */ /* 0x000fc60000400000 */
[C---:B------:R-:W-:Y:S01]  /*0840*/  FADD R7, R3.reuse, -12583039 ;  /* 0xcb40007f03077421 */ /* 0x040fe20000000000 */
[----:B------:R-:W-:Y:S02]  /*0850*/  SHF.L.U32 R15, R3, 0x17, RZ ;  /* 0x00000017030f7819 */ /* 0x000fe400000006ff */
[----:B------:R-:W0:Y:S01]  /*0860*/  F2I.NTZ R0, R0 ;  /* 0x0000000000007305 */ /* 0x000e220000203100 */
[----:B------:R-:W-:-:S04]  /*0870*/  FFMA R7, R2, -1.4426950216293334961, -R7 ;  /* 0xbfb8aa3b02077823 */ /* 0x000fc80000000807 */
[----:B------:R-:W-:-:S06]  /*0880*/  FFMA R4, R2, -1.925963033500011079e-08, R7 ;  /* 0xb2a5706002047823 */ /* 0x000fcc0000000007 */
        /* <DEDUP_REMOVED lines=14> */
[----:B------:R-:W-:Y:S01]  /*0970*/  MOV R0, R1 ;  /* 0x0000000100007202 */ /* 0x000fe20000000f00 */
[----:B------:R-:W0:Y:S01]  /*0980*/  LDCU.64 UR6, c[0x4][URZ] ;  /* 0x01000000ff0677ac */ /* 0x000e220008000a00 */
[----:B------:R-:W-:Y:S01]  /*0990*/  LOP3.LUT R19, R3, 0x80000000, RZ, 0xfc, !PT ;  /* 0x8000000003137812 */ /* 0x000fe200078efcff */
[----:B------:R-:W-:Y:S01]  /*09a0*/  UMOV UR5, URZ ;  /* 0x000000ff00057c82 */ /* 0x000fe20008000000 */
[----:B------:R-:W-:-:S05]  /*09b0*/  UMOV UR4, URZ ;  /* 0x000000ff00047c82 */ /* 0x000fca0008000000 */
.L_x_32:
[----:B0-----:R-:W-:Y:S01]  /*09c0*/  IMAD.U32 R16, RZ, RZ, UR6 ;  /* 0x00000006ff107e24 */ /* 0x001fe2000f8e00ff */
[----:B------:R-:W-:-:S05]  /*09d0*/  MOV R17, UR7 ;  /* 0x0000000700117c02 */ /* 0x000fca0008000f00 */
[----:B------:R-:W2:Y:S01]  /*09e0*/  LDG.E.CONSTANT R12, desc[UR8][R16.64] ;  /* 0x00000008100c7981 */ /* 0x000ea2000c1e9900 */
[----:B------:R-:W-:Y:S02]  /*09f0*/  UIADD3 UR6, UP0, UPT, UR6, 0x4, URZ ;  /* 0x0000000406067890 */ /* 0x000fe4000ff1e0ff */
[----:B------:R-:W-:Y:S02]  /*0a00*/  UIADD3 UR4, UPT, UPT, UR4, 0x1, URZ ;  /* 0x0000000104047890 */ /* 0x000fe4000fffe0ff */
[----:B------:R-:W-:Y:S02]  /*0a10*/  UIADD3.X UR7, UPT, UPT, URZ, UR7, URZ, UP0, !UPT ;  /* 0x00000007ff077290 */ /* 0x000fe400087fe4ff */
[----:B------:R-:W-:Y:S01]  /*0a20*/  UISETP.NE.AND UP0, UPT, UR4, 0x6, UPT ;  /* 0x000000060400788c */ /* 0x000fe2000bf05270 */
[----:B--2---:R-:W-:-:S03]  /*0a30*/  IMAD.WIDE.U32 R12, R12, R19, RZ ;  /* 0x000000130c0c7225 */ /* 0x004fc600078e00ff */
[----:B------:R-:W-:-:S04]  /*0a40*/  IADD3 R3, P0, PT, R12, R6, RZ ;  /* 0x000000060c037210 */ /* 0x000fc80007f1e0ff */
[----:B------:R-:W-:Y:S01]  /*0a50*/  IADD3.X R6, PT, PT, R13, UR5, RZ, P0, !PT ;  /* 0x000000050d067c10 */ /* 0x000fe200087fe4ff */
[----:B------:R0:W-:Y:S02]  /*0a60*/  STL [R0], R3 ;  /* 0x0000000300007387 */ /* 0x0001e40000100800 */
[----:B0-----:R-:W-:Y:S01]  /*0a70*/  VIADD R0, R0, 0x4 ;  /* 0x0000000400007836 */ /* 0x001fe20000000000 */
        /* <DEDUP_REMOVED lines=26> */
[----:B------:R-:W0:Y:S02]  /*0c20*/  F2F.F32.F64 R16, R16 ;  /* 0x0000001000107310 */ /* 0x000e240000301000 */
[----:B0-----:R-:W-:-:S07]  /*0c30*/  FSEL R6, -R16, R16, !P0 ;  /* 0x0000001010067208 */ /* 0x001fce0004000100 */
.L_x_31:
[----:B------:R-:W-:Y:S05]  /*0c40*/  BSYNC.RECONVERGENT B0 ;  /* 0x0000000000007941 */ /* 0x000fea0003800200 */
.L_x_30:
[----:B------:R-:W0:Y:S01]  /*0c50*/  LDC R4, c[0x0][0x390] ;  /* 0x0000e400ff047b82 */ /* 0x000e220000000800 */
[----:B------:R-:W-:-:S07]  /*0c60*/  IADD3 R13, PT, PT, R5, -0x1, RZ ;  /* 0xffffffff050d7810 */ /* 0x000fce0007ffe0ff */
[----:B------:R-:W1:Y:S01]  /*0c70*/  LDC.64 R2, c[0x0][0x380] ;  /* 0x0000e000ff027b82 */ /* 0x000e620000000a00 */
[----:B0-----:R-:W-:Y:S01]  /*0c80*/  ISETP.GE.AND P2, PT, R5, R4, PT ;  /* 0x000000040500720c */ /* 0x001fe20003f46270 */
[----:B-1----:R-:W-:-:S12]  /*0c90*/  IMAD.WIDE.U32 R16, R13, 0x4, R2 ;  /* 0x000000040d107825 */ /* 0x002fd800078e0002 */
[C---:B------:R-:W-:Y:S01]  /*0ca0*/  @!P2 IMAD.WIDE.U32 R24, R5.reuse, 0x4, R2 ;  /* 0x000000040518a825 */ /* 0x040fe200078e0002 */
[----:B------:R0:W2:Y:S05]  /*0cb0*/  LDG.E.CONSTANT R23, desc[UR8][R16.64] ;  /* 0x0000000810177981 */ /* 0x0000aa000c1e9900 */
[----:B------:R-:W3:Y:S01]  /*0cc0*/  @!P2 LDG.E.CONSTANT R25, desc[UR8][R24.64] ;  /* 0x000000081819a981 */ /* 0x000ee2000c1e9900 */
[----:B------:R-:W-:Y:S01]  /*0cd0*/  IADD3 R19, PT, PT, R5, 0x1, RZ ;  /* 0x0000000105137810 */ /* 0x000fe20007ffe0ff */
[----:B------:R-:W-:Y:S01]  /*0ce0*/  IMAD.MOV.U32 R18, RZ, RZ, 0x37cbac00 ;  /* 0x37cbac00ff127424 */ /* 0x000fe200078e00ff */
[----:B------:R-:W-:Y:S01]  /*0cf0*/  LOP3.LUT R12, R0, 0x1, RZ, 0xc0, !PT ;  /* 0x00000001000c7812 */ /* 0x000fe200078ec0ff */
[----:B------:R-:W-:Y:S01]  /*0d00*/  FMUL R21, R6, R6 ;  /* 0x0000000606157220 */ /* 0x000fe20000400000 */
[----:B------:R-:W-:Y:S01]  /*0d10*/  ISETP.GE.AND P3, PT, R19, R4, PT ;  /* 0x000000041300720c */ /* 0x000fe20003f66270 */
[----:B------:R-:W-:Y:S01]  /*0d20*/  IMAD.MOV.U32 R20, RZ, RZ, 0x3c0885e4 ;  /* 0x3c0885e4ff147424 */ /* 0x000fe200078e00ff */
[----:B------:R-:W-:Y:S01]  /*0d30*/  ISETP.NE.U32.AND P0, PT, R12, 0x1, PT ;  /* 0x000000010c00780c */ /* 0x000fe20003f05070 */
[----:B------:R-:W-:Y:S01]  /*0d40*/  FFMA R18, R21, R18, -0.0013887860113754868507 ;  /* 0xbab607ed15127423 */ /* 0x000fe20000000012 */
[----:B------:R-:W-:Y:S01]  /*0d50*/  IMAD.WIDE.U32 R12, R13, 0x4, R10 ;  /* 0x000000040d0c7825 */ /* 0x000fe200078e000a */
[----:B------:R-:W-:-:S02]  /*0d60*/  IADD3 R0, PT, PT, R0, 0x1, RZ ;  /* 0x0000000100007810 */ /* 0x000fc40007ffe0ff */
[----:B------:R-:W-:Y:S01]  /*0d70*/  FSEL R20, R20, 0.041666727513074874878, !P0 ;  /* 0x3d2aaabb14147808 */ /* 0x000fe20004000000 */
[----:B0-----:R-:W-:Y:S01]  /*0d80*/  @!P2 IMAD.WIDE.U32 R16, R5, 0x4, R10 ;  /* 0x000000040510a825 */ /* 0x001fe200078e000a */
[----:B------:R-:W-:Y:S02]  /*0d90*/  FSEL R18, R18, -0.00019574658654164522886, P0 ;  /* 0xb94d415312127808 */ /* 0x000fe40000000000 */
[----:B------:R-:W-:Y:S01]  /*0da0*/  LOP3.LUT P1, RZ, R0, 0x2, RZ, 0xc0, !PT ;  /* 0x0000000200ff7812 */ /* 0x000fe2000782c0ff */
[----:B------:R-:W-:Y:S02]  /*0db0*/  IMAD.MOV.U32 R0, RZ, RZ, 0x3e2aaaa8 ;  /* 0x3e2aaaa8ff007424 */ /* 0x000fe400078e00ff */
[----:B------:R-:W-:Y:S01]  /*0dc0*/  FFMA R18, R21, R18, R20 ;  /* 0x0000001215127223 */ /* 0x000fe20000000014 */
[----:B--2---:R0:W-:Y:S04]  /*0dd0*/  STG.E desc[UR8][R12.64], R23 ;  /* 0x000000170c007986 */ /* 0x0041e8000c101908 */
[----:B---3--:R0:W-:Y:S01]  /*0de0*/  @!P2 STG.E desc[UR8][R16.64], R25 ;  /* 0x000000191000a986 */ /* 0x0081e2000c101908 */
[----:B------:R-:W-:Y:S05]  /*0df0*/  @P3 EXIT ;  /* 0x000000000000394d */ /* 0x000fea0003800000 */
[----:B------:R-:W1:Y:S01]  /*0e00*/  LDCU UR4, c[0x0][0x398] ;  /* 0x00007300ff0477ac */ /* 0x000e620008000800 */
[----:B0-----:R-:W-:Y:S01]  /*0e10*/  FSEL R12, -R0, -0.4999999701976776123, !P0 ;  /* 0xbeffffff000c7808 */ /* 0x001fe20004000100 */
[----:B------:R-:W-:Y:S01]  /*0e20*/  FADD R15, R15, R15 ;  /* 0x0000000f0f0f7221 */ /* 0x000fe20000000000 */
[----:B------:R-:W-:Y:S01]  /*0e30*/  FSEL R0, R6, 1, !P0 ;  /* 0x3f80000006007808 */ /* 0x000fe20004000000 */
[----:B------:R-:W-:Y:S01]  /*0e40*/  BSSY.RECONVERGENT B0, `(.L_x_33) ;  /* 0x0000035000007945 */ /* 0x000fe20003800200 */
[----:B------:R-:W-:Y:S01]  /*0e50*/  LOP3.LUT R13, RZ, R14, RZ, 0x33, !PT ;  /* 0x0000000eff0d7212 */ /* 0x000fe200078e33ff */
[C---:B------:R-:W-:Y:S02]  /*0e60*/  FFMA R12, R21.reuse, R18, R12 ;  /* 0x00000012150c7223 */ /* 0x040fe4000000000c */
[----:B------:R-:W-:-:S04]  /*0e70*/  FFMA R21, R21, R0, RZ ;  /* 0x0000000015157223 */ /* 0x000fc800000000ff */
[----:B------:R-:W-:Y:S01]  /*0e80*/  FFMA R0, R21, R12, R0 ;  /* 0x0000000c15007223 */ /* 0x000fe20000000000 */
[----:B------:R-:W-:-:S03]  /*0e90*/  IMAD.MOV.U32 R21, RZ, RZ, R5 ;  /* 0x000000ffff157224 */ /* 0x000fc600078e0005 */
[----:B------:R-:W-:Y:S01]  /*0ea0*/  @P1 FADD R0, RZ, -R0 ;  /* 0x80000000ff001221 */ /* 0x000fe20000000000 */
[----:B-1----:R-:W-:Y:S01]  /*0eb0*/  IADD3 R14, PT, PT, R13, -UR4, R4 ;  /* 0x800000040d0e7c10 */ /* 0x002fe2000fffe004 */
[----:B------:R-:W-:Y:S02]  /*0ec0*/  FADD R13, R7, 1 ;  /* 0x3f800000070d7421 */ /* 0x000fe40000000000 */
[----:B------:R-:W-:Y:S01]  /*0ed0*/  FMUL R0, R0, R15 ;  /* 0x0000000f00007220 */ /* 0x000fe20000400000 */
[----:B------:R-:W-:Y:S02]  /*0ee0*/  MOV R15, R19 ;  /* 0x00000013000f7202 */ /* 0x000fe40000000f00 */
[----:B------:R-:W-:Y:S01]  /*0ef0*/  LOP3.LUT P0, R14, R14, 0x3, RZ, 0xc0, !PT ;  /* 0x000000030e0e7812 */ /* 0x000fe2000780c0ff */
[----:B------:R-:W-:-:S04]  /*0f00*/  FADD R6, -R0, R13 ;  /* 0x0000000d00067221 */ /* 0x000fc80000000100 */
[----:B------:R-:W-:-:S08]  /*0f10*/  FMUL R6, R6, 0.5 ;  /* 0x3f00000006067820 */ /* 0x000fd00000400000 */
[----:B------:R-:W-:Y:S05]  /*0f20*/  @!P0 BRA `(.L_x_34) ;  /* 0x0000000000988947 */ /* 0x000fea0003800000 */
[C---:B------:R-:W-:Y:S01]  /*0f30*/  IMAD.WIDE.U32 R24, R5.reuse, 0x4, R10 ;  /* 0x0000000405187825 */ /* 0x040fe200078e000a */
[----:B------:R-:W0:Y:S03]  /*0f40*/  LDCU.64 UR4, c[0x0][0x3a0] ;  /* 0x00007400ff0477ac */ /* 0x000e260008000a00 */
[----:B------:R-:W-:Y:S01]  /*0f50*/  IMAD.WIDE.U32 R26, R5, 0x4, R2 ;  /* 0x00000004051a7825 */ /* 0x000fe200078e0002 */
[----:B------:R1:W5:Y:S04]  /*0f60*/  LDG.E R17, desc[UR8][R24.64] ;  /* 0x0000000818117981 */ /* 0x000368000c1e1900 */
[----:B------:R1:W5:Y:S01]  /*0f70*/  LDG.E.CONSTANT R19, desc[UR8][R26.64] ;  /* 0x000000081a137981 */ /* 0x000362000c1e9900 */
[----:B------:R-:W-:Y:S01]  /*0f80*/  IMAD.WIDE.U32 R8, R15, 0x4, R8 ;  /* 0x000000040f087825 */ /* 0x000fe200078e0008 */
[----:B------:R-:W-:Y:S01]  /*0f90*/  BSSY.RECONVERGENT B1, `(.L_x_35) ;  /* 0x000001e000017945 */ /* 0x000fe20003800200 */
[----:B------:R-:W-:-:S02]  /*0fa0*/  IADD3 R14, PT, PT, -R14, RZ, RZ ;  /* 0x000000ff0e0e7210 */ /* 0x000fc40007ffe1ff */
[----:B------:R-:W-:-:S04]  /*0fb0*/  IMAD.WIDE.U32 R12, R15, 0x4, R2 ;  /* 0x000000040f0c7825 */ /* 0x000fc800078e0002 */
[----:B------:R-:W-:Y:S01]  /*0fc0*/  IMAD.MOV.U32 R21, RZ, RZ, R13 ;  /* 0x000000ffff157224 */ /* 0x000fe200078e000d */
[----:B0-----:R-:W-:Y:S02]  /*0fd0*/  IADD3 R18, P0, PT, R8, UR4, RZ ;  /* 0x0000000408127c10 */ /* 0x001fe4000ff1e0ff */
[----:B------:R-:W-:Y:S02]  /*0fe0*/  MOV R16, R12 ;  /* 0x0000000c00107202 */ /* 0x000fe40000000f00 */
[----:B-1----:R-:W-:-:S09]  /*0ff0*/  IADD3.X R23, PT, PT, R9, UR5, RZ, P0, !PT ;  /* 0x0000000509177c10 */ /* 0x002fd200087fe4ff */
.L_x_36:
[----:B0-----:R-:W-:Y:S01]  /*1000*/  IMAD.MOV.U32 R8, RZ, RZ, R16 ;  /* 0x000000ffff087224 */ /* 0x001fe200078e0010 */
[----:B------:R-:W-:Y:S01]  /*1010*/  MOV R9, R21 ;  /* 0x0000001500097202 */ /* 0x000fe20000000f00 */
[----:B------:R-:W-:-:S04]  /*1020*/  VIADD R13, R15, 0xfffffffe ;  /* 0xfffffffe0f0d7836 */ /* 0x000fc80000000000 */
[----:B------:R0:W2:Y:S01]  /*1030*/  LDG.E.CONSTANT R20, desc[UR8][R8.64] ;  /* 0x0000000808147981 */ /* 0x0000a2000c1e9900 */
[----:B------:R-:W-:-:S06]  /*1040*/  IMAD.WIDE.U32 R12, R13, 0x4, R10 ;  /* 0x000000040d0c7825 */ /* 0x000fcc00078e000a */
[----:B------:R-:W3:Y:S01]  /*1050*/  LDG.E R12, desc[UR8][R12.64] ;  /* 0x000000080c0c7981 */ /* 0x000ee2000c1e1900 */
[----:B------:R-:W-:Y:S02]  /*1060*/  IADD3 R14, PT, PT, R14, 0x1, RZ ;  /* 0x000000010e0e7810 */ /* 0x000fe40007ffe0ff */
[----:B0-----:R-:W-:Y:S01]  /*1070*/  MOV R8, R18 ;  /* 0x0000001200087202 */ /* 0x001fe20000000f00 */
[----:B------:R-:W-:Y:S01]  /*1080*/  IMAD.MOV.U32 R9, RZ, RZ, R23 ;  /* 0x000000ffff097224 */ /* 0x000fe200078e0017 */
[----:B------:R-:W-:Y:S02]  /*1090*/  ISETP.NE.AND P0, PT, R14, RZ, PT ;  /* 0x000000ff0e00720c */ /* 0x000fe40003f05270 */
[----:B------:R-:W-:Y:S02]  /*10a0*/  IADD3 R16, P2, PT, R16, 0x4, RZ ;  /* 0x0000000410107810 */ /* 0x000fe40007f5e0ff */
[----:B------:R-:W-:-:S03]  /*10b0*/  IADD3 R18, P1, PT, R18, 0x4, RZ ;  /* 0x0000000412127810 */ /* 0x000fc60007f3e0ff */
[----:B------:R-:W-:Y:S01]  /*10c0*/  IMAD.X R21, RZ, RZ, R21, P2 ;  /* 0x000000ffff157224 */ /* 0x000fe200010e0615 */
[----:B------:R-:W-:Y:S01]  /*10d0*/  IADD3.X R23, PT, PT, RZ, R23, RZ, P1, !PT ;  /* 0x00000017ff177210 */ /* 0x000fe20000ffe4ff */
[----:B--2--5:R-:W-:-:S04]  /*10e0*/  FADD R19, R20, R19 ;  /* 0x0000001314137221 */ /* 0x024fc80000000000 */
[----:B------:R-:W-:-:S04]  /*10f0*/  FMUL R19, R6, R19 ;  /* 0x0000001306137220 */ /* 0x000fc80000400000 */
[----:B------:R-:W-:Y:S01]  /*1100*/  FFMA R22, R0, R17, R19 ;  /* 0x0000001100167223 */ /* 0x000fe20000000013 */
[----:B------:R-:W-:-:S03]  /*1110*/  IMAD.MOV.U32 R19, RZ, RZ, R20 ;  /* 0x000000ffff137224 */ /* 0x000fc600078e0014 */
[----:B---3--:R-:W-:Y:S01]  /*1120*/  FFMA R17, -R7, R12, R22 ;  /* 0x0000000c07117223 */ /* 0x008fe20000000116 */
[----:B------:R-:W-:Y:S01]  /*1130*/  IMAD.MOV.U32 R12, RZ, RZ, R15 ;  /* 0x000000ffff0c7224 */ /* 0x000fe200078e000f */
[----:B------:R-:W-:-:S03]  /*1140*/  IADD3 R15, PT, PT, R15, 0x1, RZ ;  /* 0x000000010f0f7810 */ /* 0x000fc60007ffe0ff */
[----:B------:R0:W-:Y:S01]  /*1150*/  STG.E desc[UR8][R8.64], R17 ;  /* 0x0000001108007986 */ /* 0x0001e2000c101908 */
[----:B------:R-:W-:Y:S05]  /*1160*/  @P0 BRA `(.L_x_36) ;  /* 0xfffffffc00a40947 */ /* 0x000fea000383ffff */
[----:B------:R-:W-:Y:S05]  /*1170*/  BSYNC.RECONVERGENT B1 ;  /* 0x0000000000017941 */ /* 0x000fea0003800200 */
.L_x_35:
[----:B------:R-:W-:-:S07]  /*1180*/  MOV R21, R12 ;  /* 0x0000000c00157202 */ /* 0x000fce0000000f00 */
.L_x_34:
[----:B------:R-:W-:Y:S05]  /*1190*/  BSYNC.RECONVERGENT B0 ;  /* 0x0000000000007941 */ /* 0x000fea0003800200 */
.L_x_33:
[----:B------:R-:W-:-:S04]  /*11a0*/  IADD3 R5, PT, PT, -R5, -0x2, R4 ;  /* 0xfffffffe05057810 */ /* 0x000fc80007ffe104 */
[----:B------:R-:W-:-:S13]  /*11b0*/  ISETP.GE.U32.AND P0, PT, R5, 0x3, PT ;  /* 0x000000030500780c */ /* 0x000fda0003f06070 */
[----:B------:R-:W-:Y:S05]  /*11c0*/  @!P0 EXIT ;  /* 0x000000000000894d */ /* 0x000fea0003800000 */
[----:B0-----:R-:W-:-:S04]  /*11d0*/  IMAD.WIDE.U32 R8, R21, 0x4, R10 ;  /* 0x0000000415087825 */ /* 0x001fc800078e000a */
[----:B------:R-:W-:Y:S01]  /*11e0*/  IMAD.WIDE.U32 R12, R21, 0x4, R2 ;  /* 0x00000004150c7825 */ /* 0x000fe200078e0002 */
[----:B------:R0:W5:Y:S04]  /*11f0*/  LDG.E R19, desc[UR8][R8.64] ;  /* 0x0000000808137981 */ /* 0x000168000c1e1900 */
[----:B------:R0:W5:Y:S01]  /*1200*/  LDG.E.CONSTANT R14, desc[UR8][R12.64] ;  /* 0x000000080c0e7981 */ /* 0x000162000c1e9900 */
[----:B------:R-:W-:-:S07]  /*1210*/  VIADD R15, R15, 0x1 ;  /* 0x000000010f0f7836 */ /* 0x000fce0000000000 */
.L_x_37:
[----:B0--3--:R-:W-:-:S05]  /*1220*/  IADD3 R13, PT, PT, R15, -0x1, RZ ;  /* 0xffffffff0f0d7810 */ /* 0x009fca0007ffe0ff */
[----:B------:R-:W-:-:S05]  /*1230*/  IMAD.WIDE.U32 R8, R13, 0x4, R2 ;  /* 0x000000040d087825 */ /* 0x000fca00078e0002 */
[----:B------:R-:W2:Y:S01]  /*1240*/  LDG.E.CONSTANT R5, desc[UR8][R8.64] ;  /* 0x0000000808057981 */ /* 0x000ea2000c1e9900 */
[----:B------:R-:W-:-:S04]  /*1250*/  VIADD R23, R21, 0xffffffff ;  /* 0xffffffff15177836 */ /* 0x000fc80000000000 */
[----:B------:R-:W-:-:S06]  /*1260*/  IMAD.WIDE.U32 R22, R23, 0x4, R10 ;  /* 0x0000000417167825 */ /* 0x000fcc00078e000a */
[----:B------:R-:W3:Y:S01]  /*1270*/  LDG.E R22, desc[UR8][R22.64] ;  /* 0x0000000816167981 */ /* 0x000ee2000c1e1900 */
[C---:B------:R-:W-:Y:S01]  /*1280*/  IMAD.WIDE.U32 R16, R15.reuse, 0x4, R2 ;  /* 0x000000040f107825 */ /* 0x040fe200078e0002 */
[----:B------:R-:W-:-:S05]  /*1290*/  IADD3 R25, PT, PT, R15, -0x2, RZ ;  /* 0xfffffffe0f197810 */ /* 0x000fca0007ffe0ff */
[----:B------:R-:W4:Y:S01]  /*12a0*/  LDG.E.CONSTANT R16, desc[UR8][R16.64] ;  /* 0x0000000810107981 */ /* 0x000f22000c1e9900 */
[----:B------:R-:W-:-:S04]  /*12b0*/  IMAD.WIDE.U32 R24, R25, 0x4, R10 ;  /* 0x0000000419187825 */ /* 0x000fc800078e000a */
[----:B--2--5:R-:W-:-:S04]  /*12c0*/  FADD R21, R5, R14 ;  /* 0x0000000e05157221 */ /* 0x024fc80000000000 */
[----:B------:R-:W-:-:S04]  /*12d0*/  FMUL R21, R6, R21 ;  /* 0x0000001506157220 */ /* 0x000fc80000400000 */
[----:B------:R-:W-:Y:S02]  /*12e0*/  FFMA R12, R0, R19, R21 ;  /* 0x00000013000c7223 */ /* 0x000fe40000000015 */
[----:B------:R-:W2:Y:S02]  /*12f0*/  LDG.E.CONSTANT R21, desc[UR8][R8.64+0x8] ;  /* 0x0000080808157981 */ /* 0x000ea4000c1e9900 */
[----:B---3--:R-:W-:Y:S01]  /*1300*/  FFMA R19, -R7, R22, R12 ;  /* 0x0000001607137223 */ /* 0x008fe2000000010c */
[----:B------:R-:W-:-:S05]  /*1310*/  IMAD.WIDE.U32 R12, R13, 0x4, R10 ;  /* 0x000000040d0c7825 */ /* 0x000fca00078e000a */
[----:B------:R0:W-:Y:S04]  /*1320*/  STG.E desc[UR8][R12.64], R19 ;  /* 0x000000130c007986 */ /* 0x0001e8000c101908 */
[----:B------:R-:W3:Y:S01]  /*1330*/  LDG.E R24, desc[UR8][R24.64] ;  /* 0x0000000818187981 */ /* 0x000ee2000c1e1900 */
[----:B----4-:R-:W-:-:S04]  /*1340*/  FADD R5, R5, R16 ;  /* 0x0000001005057221 */ /* 0x010fc80000000000 */
[----:B------:R-:W-:-:S04]  /*1350*/  FMUL R5, R6, R5 ;  /* 0x0000000506057220 */ /* 0x000fc80000400000 */
[----:B------:R-:W-:Y:S01]  /*1360*/  FFMA R14, R0, R19, R5 ;  /* 0x00000013000e7223 */ /* 0x000fe20000000005 */
[----:B--2---:R-:W-:-:S04]  /*1370*/  FADD R17, R16, R21 ;  /* 0x0000001510117221 */ /* 0x004fc80000000000 */
[----:B------:R-:W-:Y:S01]  /*1380*/  FMUL R17, R6, R17 ;  /* 0x0000001106117220 */ /* 0x000fe20000400000 */
[----:B---3--:R-:W-:Y:S02]  /*1390*/  FFMA R5, -R7, R24, R14 ;  /* 0x0000001807057223 */ /* 0x008fe4000000010e */
[----:B------:R1:W2:Y:S02]  /*13a0*/  LDG.E.CONSTANT R14, desc[UR8][R8.64+0xc] ;  /* 0x00000c08080e7981 */ /* 0x0002a4000c1e9900 */
[----:B------:R-:W-:Y:S01]  /*13b0*/  FFMA R18, R0, R5, R17 ;  /* 0x0000000500127223 */ /* 0x000fe20000000011 */
[----:B------:R-:W-:-:S04]  /*13c0*/  IMAD.WIDE.U32 R16, R15, 0x4, R10 ;  /* 0x000000040f107825 */ /* 0x000fc800078e000a */
[----:B------:R-:W-:Y:S01]  /*13d0*/  FFMA R23, -R7, R19, R18 ;  /* 0x0000001307177223 */ /* 0x000fe20000000112 */
[----:B------:R3:W-:Y:S04]  /*13e0*/  STG.E desc[UR8][R16.64], R5 ;  /* 0x0000000510007986 */ /* 0x0007e8000c101908 */
[----:B------:R3:W-:Y:S04]  /*13f0*/  STG.E desc[UR8][R12.64+0x8], R23 ;  /* 0x000008170c007986 */ /* 0x0007e8000c101908 */
[----:B------:R-:W0:Y:S01]  /*1400*/  LDG.E R18, desc[UR8][R16.64] ;  /* 0x0000000810127981 */ /* 0x000e22000c1e1900 */
[----:B-1----:R-:W-:-:S05]  /*1410*/  VIADD R9, R15, 0x3 ;  /* 0x000000030f097836 */ /* 0x002fca0000000000 */
[----:B------:R-:W-:Y:S02]  /*1420*/  ISETP.GE.AND P0, PT, R9, R4, PT ;  /* 0x000000040900720c */ /* 0x000fe40003f06270 */
[----:B------:R-:W-:Y:S01]  /*1430*/  IADD3 R8, PT, PT, R15, 0x4, RZ ;  /* 0x000000040f087810 */ /* 0x000fe20007ffe0ff */
[----:B--2---:R-:W-:-:S04]  /*1440*/  FADD R21, R21, R14 ;  /* 0x0000000e15157221 */ /* 0x004fc80000000000 */
[----:B------:R-:W-:-:S04]  /*1450*/  FMUL R21, R6, R21 ;  /* 0x0000001506157220 */ /* 0x000fc80000400000 */
[----:B------:R-:W-:-:S04]  /*1460*/  FFMA R20, R0, R23, R21 ;  /* 0x0000001700147223 */ /* 0x000fc80000000015 */
[----:B0-----:R-:W-:-:S05]  /*1470*/  FFMA R19, -R7, R18, R20 ;  /* 0x0000001207137223 */ /* 0x001fca0000000114 */
[----:B------:R3:W-:Y:S01]  /*1480*/  STG.E desc[UR8][R12.64+0xc], R19 ;  /* 0x00000c130c007986 */ /* 0x0007e2000c101908 */
[----:B------:R-:W-:Y:S01]  /*1490*/  VIADD R21, R15, 0x2 ;  /* 0x000000020f157836 */ /* 0x000fe20000000000 */
[----:B------:R-:W-:Y:S01]  /*14a0*/  MOV R15, R8 ;  /* 0x00000008000f7202 */ /* 0x000fe20000000f00 */
[----:B------:R-:W-:Y:S06]  /*14b0*/  @!P0 BRA `(.L_x_37) ;  /* 0xfffffffc00588947 */ /* 0x000fec000383ffff */
[----:B------:R-:W-:Y:S05]  /*14c0*/  EXIT ;  /* 0x000000000000794d */ /* 0x000fea0003800000 */
        .weak           $__internal_1_$__cuda_sm3x_div_rn_noftz_f32_slowpath
        .type           $__internal_1_$__cuda_sm3x_div_rn_noftz_f32_slowpath,@function
        .size           $__internal_1_$__cuda_sm3x_div_rn_noftz_f32_slowpath,(.L_x_52 - $__internal_1_$__cuda_sm3x_div_rn_noftz_f32_slowpath)
$__internal_1_$__cuda_sm3x_div_rn_noftz_f32_slowpath:
[----:B------:R-:W-:Y:S01]  /*14d0*/  SHF.R.U32.HI R0, RZ, 0x17, R3 ;  /* 0x00000017ff007819 */ /* 0x000fe20000011603 */
[----:B------:R-:W-:Y:S04]  /*14e0*/  BSSY.RECONVERGENT B0, `(.L_x_38) ;  /* 0x000005d000007945 */ /* 0x000fe80003800200 */
[----:B------:R-:W-:Y:S01]  /*14f0*/  BSSY.RELIABLE B2, `(.L_x_39) ;  /* 0x000001b000027945 */ /* 0x000fe20003800100 */
[----:B------:R-:W-:Y:S02]  /*1500*/  MOV R6, R3 ;  /* 0x0000000300067202 */ /* 0x000fe40000000f00 */
[----:B------:R-:W-:-:S05]  /*1510*/  LOP3.LUT R4, R0, 0xff, RZ, 0xc0, !PT ;  /* 0x000000ff00047812 */ /* 0x000fca00078ec0ff */
[----:B------:R-:W-:-:S05]  /*1520*/  VIADD R12, R4, 0xffffffff ;  /* 0xffffffff040c7836 */ /* 0x000fca0000000000 */
[----:B------:R-:W-:-:S13]  /*1530*/  ISETP.GT.U32.AND P0, PT, R12, 0xfd, PT ;  /* 0x000000fd0c00780c */ /* 0x000fda0003f04070 */
[----:B------:R-:W-:Y:S01]  /*1540*/  @!P0 IMAD.MOV.U32 R7, RZ, RZ, RZ ;  /* 0x000000ffff078224 */ /* 0x000fe200078e00ff */
[----:B------:R-:W-:Y:S06]  /*1550*/  @!P0 BRA `(.L_x_40) ;  /* 0x0000000000508947 */ /* 0x000fec0003800000 */
[----:B------:R-:W-:Y:S02]  /*1560*/  FSETP.GTU.FTZ.AND P0, PT, |R3|, +INF , PT ;  /* 0x7f8000000300780b */ /* 0x000fe40003f1c200 */
[----:B------:R-:W-:-:S11]  /*1570*/  MOV R0, R3 ;  /* 0x0000000300007202 */ /* 0x000fd60000000f00 */
[----:B------:R-:W-:Y:S05]  /*1580*/  @P0 BREAK.RELIABLE B2 ;  /* 0x0000000000020942 */ /* 0x000fea0003800100 */
[----:B------:R-:W-:Y:S05]  /*1590*/  @P0 BRA `(.L_x_41) ;  /* 0x0000000400400947 */ /* 0x000fea0003800000 */
[----:B------:R-:W-:-:S05]  /*15a0*/  IMAD.MOV.U32 R3, RZ, RZ, 0x408e2c19 ;  /* 0x408e2c19ff037424 */ /* 0x000fca00078e00ff */
[----:B------:R-:W-:-:S13]  /*15b0*/  LOP3.LUT P0, RZ, R6, 0x7fffffff, R3, 0xc8, !PT ;  /* 0x7fffffff06ff7812 */ /* 0x000fda000780c803 */
[----:B------:R-:W-:Y:S05]  /*15c0*/  @!P0 BREAK.RELIABLE B2 ;  /* 0x0000000000028942 */ /* 0x000fea0003800100 */
[----:B------:R-:W-:Y:S05]  /*15d0*/  @!P0 BRA `(.L_x_42) ;  /* 0x0000000400288947 */ /* 0x000fea0003800000 */
[----:B------:R-:W-:Y:S02]  /*15e0*/  FSETP.NEU.FTZ.AND P0, PT, |R0|, +INF , PT ;  /* 0x7f8000000000780b */ /* 0x000fe40003f1d200 */
[----:B------:R-:W-:-:S04]  /*15f0*/  LOP3.LUT P1, RZ, R3, 0x7fffffff, RZ, 0xc0, !PT ;  /* 0x7fffffff03ff7812 */ /* 0x000fc8000782c0ff */
[----:B------:R-:W-:-:S13]  /*1600*/  PLOP3.LUT P0, PT, P0, P1, PT, 0x2f, 0xf2 ;  /* 0x0000000000f2781c */ /* 0x000fda0000702577 */
[----:B------:R-:W-:Y:S05]  /*1610*/  @P0 BREAK.RELIABLE B2 ;  /* 0x0000000000020942 */ /* 0x000fea0003800100 */
[----:B------:R-:W-:Y:S05]  /*1620*/  @P0 BRA `(.L_x_43) ;  /* 0x00000004000c0947 */ /* 0x000fea0003800000 */
[----:B------:R-:W-:-:S13]  /*1630*/  LOP3.LUT P0, RZ, R6, 0x7fffffff, RZ, 0xc0, !PT ;  /* 0x7fffffff06ff7812 */ /* 0x000fda000780c0ff */
[----:B------:R-:W-:Y:S05]  /*1640*/  @!P0 BREAK.RELIABLE B2 ;  /* 0x0000000000028942 */ /* 0x000fea0003800100 */
[----:B------:R-:W-:Y:S05]  /*1650*/  @!P0 BRA `(.L_x_44) ;  /* 0x0000000000f48947 */ /* 0x000fea0003800000 */
[----:B------:R-:W-:Y:S01]  /*1660*/  ISETP.GE.AND P0, PT, R12, RZ, PT ;  /* 0x000000ff0c00720c */ /* 0x000fe20003f06270 */
[----:B------:R-:W-:-:S12]  /*1670*/  HFMA2 R7, -RZ, RZ, 0, 0 ;  /* 0x00000000ff077431 */ /* 0x000fd800000001ff */
[----:B------:R-:W-:Y:S01]  /*1680*/  @!P0 FFMA R6, R0, 1.84467440737095516160e+19, RZ ;  /* 0x5f80000000068823 */ /* 0x000fe200000000ff */
[----:B------:R-:W-:-:S07]  /*1690*/  @!P0 VIADD R7, R7, 0x40 ;  /* 0x0000004007078836 */ /* 0x000fce0000000000 */
.L_x_40:
[----:B------:R-:W-:Y:S05]  /*16a0*/  BSYNC.RELIABLE B2 ;  /* 0x0000000000027941 */ /* 0x000fea0003800100 */
.L_x_39:
[----:B------:R-:W-:Y:S01]  /*16b0*/  LEA R3, R4, 0xc0800000, 0x17 ;  /* 0xc080000004037811 */ /* 0x000fe200078eb8ff */
[----:B------:R-:W-:Y:S01]  /*16c0*/  UMOV UR4, 0x408e2c19 ;  /* 0x408e2c1900047882 */ /* 0x000fe20000000000 */
[----:B------:R-:W-:Y:S01]  /*16d0*/  IADD3 R4, PT, PT, R7, 0x81, -R4 ;  /* 0x0000008107047810 */ /* 0x000fe20007ffe804 */
[----:B------:R-:W-:Y:S01]  /*16e0*/  UIADD3 UR4, UPT, UPT, UR4, -0x1000000, URZ ;  /* 0xff00000004047890 */ /* 0x000fe2000fffe0ff */
[----:B------:R-:W-:Y:S01]  /*16f0*/  IADD3 R6, PT, PT, -R3, R6, RZ ;  /* 0x0000000603067210 */ /* 0x000fe20007ffe1ff */
[----:B------:R-:W-:Y:S03]  /*1700*/  BSSY.RECONVERGENT B2, `(.L_x_45) ;  /* 0x0000031000027945 */ /* 0x000fe60003800200 */
        /* <DEDUP_REMOVED lines=10> */
[----:B------:R-:W-:-:S05]  /*17b0*/  LOP3.LUT R6, R6, 0xff, RZ, 0xc0, !PT ;  /* 0x000000ff06067812 */ /* 0x000fca00078ec0ff */
[----:B------:R-:W-:-:S05]  /*17c0*/  IMAD.IADD R15, R6, 0x1, R4 ;  /* 0x00000001060f7824 */ /* 0x000fca00078e0204 */
        /* <DEDUP_REMOVED lines=13> */
[C---:B------:R-:W-:Y:S02]  /*18a0*/  ISETP.NE.AND P1, PT, R15.reuse, RZ, PT ;  /* 0x000000ff0f00720c */ /* 0x040fe40003f25270 */
        /* <DEDUP_REMOVED lines=14> */
[----:B------:R-:W-:-:S05]  /*1990*/  LOP3.LUT R0, R0, R7, RZ, 0xc0, !PT ;  /* 0x0000000700007212 */ /* 0x000fca00078ec0ff */
[----:B------:R-:W-:-:S05]  /*19a0*/  IMAD.IADD R0, R13, 0x1, R0 ;  /* 0x000000010d007824 */ /* 0x000fca00078e0200 */
[----:B------:R-:W-:Y:S01]  /*19b0*/  LOP3.LUT R3, R0, R3, RZ, 0xfc, !PT ;  /* 0x0000000300037212 */ /* 0x000fe200078efcff */
[----:B------:R-:W-:Y:S06]  /*19c0*/  BRA `(.L_x_48) ;  /* 0x0000000000107947 */ /* 0x000fec0003800000 */
.L_x_47:
[----:B------:R-:W-:-:S04]  /*19d0*/  LOP3.LUT R3, R3, 0x80000000, RZ, 0xc0, !PT ;  /* 0x8000000003037812 */ /* 0x000fc800078ec0ff */
[----:B------:R-:W-:Y:S01]  /*19e0*/  LOP3.LUT R3, R3, 0x7f800000, RZ, 0xfc, !PT ;  /* 0x7f80000003037812 */ /* 0x000fe200078efcff */
[----:B------:R-:W-:Y:S06]  /*19f0*/  BRA `(.L_x_48) ;  /* 0x0000000000047947 */ /* 0x000fec0003800000 */
.L_x_46:
[----:B------:R-:W-:-:S07]  /*1a00*/  LEA R3, R4, R3, 0x17 ;  /* 0x0000000304037211 */ /* 0x000fce00078eb8ff */
.L_x_48:
[----:B------:R-:W-:Y:S05]  /*1a10*/  BSYNC.RECONVERGENT B2 ;  /* 0x0000000000027941 */ /* 0x000fea0003800200 */
.L_x_45:
[----:B------:R-:W-:Y:S05]  /*1a20*/  BRA `(.L_x_49) ;  /* 0x0000000000207947 */ /* 0x000fea0003800000 */
.L_x_44:
[----:B------:R-:W-:-:S04]  /*1a30*/  LOP3.LUT R3, R6, 0x80000000, R3, 0x48, !PT ;  /* 0x8000000006037812 */ /* 0x000fc800078e4803 */
[----:B------:R-:W-:Y:S01]  /*1a40*/  LOP3.LUT R3, R3, 0x7f800000, RZ, 0xfc, !PT ;  /* 0x7f80000003037812 */ /* 0x000fe200078efcff */
[----:B------:R-:W-:Y:S06]  /*1a50*/  BRA `(.L_x_49) ;  /* 0x0000000000147947 */ /* 0x000fec0003800000 */
.L_x_43:
[----:B------:R-:W-:Y:S01]  /*1a60*/  LOP3.LUT R3, R6, 0x80000000, R3, 0x48, !PT ;  /* 0x8000000006037812 */ /* 0x000fe200078e4803 */
[----:B------:R-:W-:Y:S06]  /*1a70*/  BRA `(.L_x_49) ;  /* 0x00000000000c7947 */ /* 0x000fec0003800000 */
.L_x_42:
[----:B------:R-:W0:Y:S01]  /*1a80*/  MUFU.RSQ R3, -QNAN ;  /* 0xffc0000000037908 */ /* 0x000e220000001400 */
[----:B------:R-:W-:Y:S05]  /*1a90*/  BRA `(.L_x_49) ;  /* 0x0000000000047947 */ /* 0x000fea0003800000 */
.L_x_41:
[----:B------:R-:W-:-:S07]  /*1aa0*/  FADD.FTZ R3, R0, 4.4428830146789550781 ;  /* 0x408e2c1900037421 */ /* 0x000fce0000010000 */
.L_x_49:
[----:B------:R-:W-:Y:S05]  /*1ab0*/  BSYNC.RECONVERGENT B0 ;  /* 0x0000000000007941 */ /* 0x000fea0003800200 */
.L_x_38:
[----:B0-----:R-:W-:Y:S02]  /*1ac0*/  IMAD.MOV.U32 R0, RZ, RZ, R3 ;  /* 0x000000ffff007224 */ /* 0x001fe400078e0003 */
[----:B------:R-:W-:-:S04]  /*1ad0*/  HFMA2 R3, -RZ, RZ, 0, 0 ;  /* 0x00000000ff037431 */ /* 0x000fc800000001ff */
[----:B------:R-:W-:Y:S05]  /*1ae0*/  RET.REL.NODEC R2 `(supersmoother_batch_f32) ;  /* 0xffffffe402447950 */ /* 0x000fea0003c3ffff */
.L_x_50:
        /* <DEDUP_REMOVED lines=9> */
.L_x_52:


//--------------------- .nv.global.init           --------------------------
	.section	.nv.global.init,"aw",@progbits
	.align	4
.nv.global.init:
	.type		__cudart_i2opi_f,@object
	.size		__cudart_i2opi_f,(.L_0 - __cudart_i2opi_f)
__cudart_i2opi_f:
        /*0000*/ 	.byte	0x41, 0x90, 0x43, 0x3c, 0x99, 0x95, 0x62, 0xdb, 0xc0, 0xdd, 0x34, 0xf5, 0xd1, 0x57, 0x27, 0xfc
        /*0010*/ 	.byte	0x29, 0x15, 0x44, 0x4e, 0x6e, 0x83, 0xf9, 0xa2
.L_0:


//--------------------- .nv.shared.reserved.0     --------------------------
	.section	.nv.shared.reserved.0,"aw",@nobits
	.weak		__nv_reservedSMEM_offset_0_alias
	.size		__nv_reservedSMEM_offset_0_alias, 0, 64
	.other		__nv_reservedSMEM_offset_0_alias,@"STO_CUDA_RESERVED_SHARED STV_DEFAULT"
__nv_reservedSMEM_offset_0_alias:
	.zero		0
	.zero		64


//--------------------- .nv.constant0.supersmoother_many_series_one_param_f32 --------------------------
	.section	.nv.constant0.supersmoother_many_series_one_param_f32,"a",@progbits
	.sectionflags	@""
	.align	4
.nv.constant0.supersmoother_many_series_one_param_f32:
	.zero		936


//--------------------- .nv.constant0.supersmoother_batch_f32 --------------------------
	.section	.nv.constant0.supersmoother_batch_f32,"a",@progbits
	.sectionflags	@""
	.align	4
.nv.constant0.supersmoother_batch_f32:
	.zero		936


//--------------------- SYMBOLS --------------------------

	.type		.nv.reservedSmem.offset0,@object
	.size		.nv.reservedSmem.offset0,0x4
